	.target	sm_100a

	.elftype	@"ET_EXEC"


//--------------------- .note.nv.tkinfo           --------------------------
	.section	.note.nv.tkinfo,"",@"SHT_NOTE"
	.sectionflags	@"SHF_NOTE_NV_TKINFO"
	.tkinfo
        /*0018*/ 	.word	0x00000002
        /*0030*/ 	.string	""
        /*0030*/ 	.string	"ptxas"
        /*0030*/ 	.string	"Cuda compilation tools, release 13.0, V13.0.88"
        /*0030*/ 	.string	"Build cuda_13.0.r13.0/compiler.36424714_0"
        /*0030*/ 	.string	"-arch sm_100a -m 64 "



//--------------------- .note.nv.cuinfo           --------------------------
	.section	.note.nv.cuinfo,"",@"SHT_NOTE"
	.sectionflags	@"SHF_NOTE_NV_CUINFO"
        /*0018*/ 	.short	0x0002
        /*001a*/ 	.short	0x0064
        /*001c*/ 	.short	0x0082
	.zero		2


//--------------------- .nv.info                  --------------------------
	.section	.nv.info,"",@"SHT_CUDA_INFO"
	.align	4


	//----- nvinfo : EIATTR_REGCOUNT
	.align		4
        /*0000*/ 	.byte	0x04, 0x2f
        /*0002*/ 	.short	(.L_19 - .L_18)
	.align		4
.L_18:
        /*0004*/ 	.word	index@(_ZN7cutlass13device_kernelINS_4gemm6kernel13GemmUniversalIN4cute5tupleIJiiiiEEENS1_10collective13CollectiveMmaINS1_35MainloopSm100TmaUmmaWarpSpecializedILi3ELi2ELi4ENS5_IJNS4_1CILi1EEENSA_ILi2EEESB_EEEEENS5_IJNSA_ILi64EEESF_NSA_ILi32EEEEEENS_10tfloat32_tENS5_IJlSB_lEEESI_SJ_NS4_8TiledMMAINS4_8MMA_AtomIJNS4_17SM100_MMA_TF32_SSISI_SI_fLi64ELi64ELNS4_4UMMA5MajorE0ELSO_0ELNSN_7ScaleInE0ELSP_0EEEEEENS4_6LayoutINS5_IJSB_SB_SB_EEENS5_IJNSA_ILi0EEESU_SU_EEEEENS5_IJNS4_10UnderscoreESX_SX_EEEEENS4_23SM90_TMA_LOAD_MULTICASTENS4_14ComposedLayoutINS4_7SwizzleILi3ELi4ELi3EEENS4_18smem_ptr_flag_bitsILi32EEENSS_INS5_IJNSA_ILi8EEESG_EEENS5_IJSG_SB_EEEEEEEvNS4_8identityENS4_13SM90_TMA_LOADES1A_vS1B_EENS_8epilogue10collective18CollectiveEpilogueINS1E_23Sm100TmaWarpSpecializedILi3ELi2ELi16ELb1ELb0EEEJSH_NS5_IJNSS_ISF_SB_EENSS_ISG_SB_EEEEESI_SJ_SI_SJ_NS1E_6fusion15FusionCallbacksIS1I_NS1M_17LinearCombinationISI_fSI_fLNS_15FloatRoundStyleE2EEESH_S1L_JEEENS4_5SM1004TMEM4LOAD26SM100_TMEM_LOAD_16dp128b8xES1C_S1A_NS4_17SM75_U32x4_LDSM_NENS4_14SM90_TMA_STOREES1A_NS4_17SM90_U32x4_STSM_NENS4_39AutoVectorizingCopyWithAssumedAlignmentILi128EEEEEEvvEEEEvNT_6ParamsE)
        /*0008*/ 	.word	0x00000050


	//----- nvinfo : EIATTR_FRAME_SIZE
	.align		4
.L_19:
        /*000c*/ 	.byte	0x04, 0x11
        /*000e*/ 	.short	(.L_21 - .L_20)
	.align		4
.L_20:
        /*0010*/ 	.word	index@($__internal_2_$__cuda_sm10x_tcgen05_guardrail_trap_unallocated_columns_being_dealloced)
        /*0014*/ 	.word	0x00000000


	//----- nvinfo : EIATTR_FRAME_SIZE
	.align		4
.L_21:
        /*0018*/ 	.byte	0x04, 0x11
        /*001a*/ 	.short	(.L_23 - .L_22)
	.align		4
.L_22:
        /*001c*/ 	.word	index@($__internal_1_$__cuda_sm10x_tcgen05_guardrail_trap_phase_invalid_during_alloc)
        /*0020*/ 	.word	0x00000000


	//----- nvinfo : EIATTR_FRAME_SIZE
	.align		4
.L_23:
        /*0024*/ 	.byte	0x04, 0x11
        /*0026*/ 	.short	(.L_25 - .L_24)
	.align		4
.L_24:
        /*0028*/ 	.word	index@($__internal_0_$__cuda_sm10x_tcgen05_guardrail_trap_col_being_dealloced_not_returned_by_alloc)
        /*002c*/ 	.word	0x00000000


	//----- nvinfo : EIATTR_FRAME_SIZE
	.align		4
.L_25:
        /*0030*/ 	.byte	0x04, 0x11
        /*0032*/ 	.short	(.L_27 - .L_26)
	.align		4
.L_26:
        /*0034*/ 	.word	index@(_ZN7cutlass13device_kernelINS_4gemm6kernel13GemmUniversalIN4cute5tupleIJiiiiEEENS1_10collective13CollectiveMmaINS1_35MainloopSm100TmaUmmaWarpSpecializedILi3ELi2ELi4ENS5_IJNS4_1CILi1EEENSA_ILi2EEESB_EEEEENS5_IJNSA_ILi64EEESF_NSA_ILi32EEEEEENS_10tfloat32_tENS5_IJlSB_lEEESI_SJ_NS4_8TiledMMAINS4_8MMA_AtomIJNS4_17SM100_MMA_TF32_SSISI_SI_fLi64ELi64ELNS4_4UMMA5MajorE0ELSO_0ELNSN_7ScaleInE0ELSP_0EEEEEENS4_6LayoutINS5_IJSB_SB_SB_EEENS5_IJNSA_ILi0EEESU_SU_EEEEENS5_IJNS4_10UnderscoreESX_SX_EEEEENS4_23SM90_TMA_LOAD_MULTICASTENS4_14ComposedLayoutINS4_7SwizzleILi3ELi4ELi3EEENS4_18smem_ptr_flag_bitsILi32EEENSS_INS5_IJNSA_ILi8EEESG_EEENS5_IJSG_SB_EEEEEEEvNS4_8identityENS4_13SM90_TMA_LOADES1A_vS1B_EENS_8epilogue10collective18CollectiveEpilogueINS1E_23Sm100TmaWarpSpecializedILi3ELi2ELi16ELb1ELb0EEEJSH_NS5_IJNSS_ISF_SB_EENSS_ISG_SB_EEEEESI_SJ_SI_SJ_NS1E_6fusion15FusionCallbacksIS1I_NS1M_17LinearCombinationISI_fSI_fLNS_15FloatRoundStyleE2EEESH_S1L_JEEENS4_5SM1004TMEM4LOAD26SM100_TMEM_LOAD_16dp128b8xES1C_S1A_NS4_17SM75_U32x4_LDSM_NENS4_14SM90_TMA_STOREES1A_NS4_17SM90_U32x4_STSM_NENS4_39AutoVectorizingCopyWithAssumedAlignmentILi128EEEEEEvvEEEEvNT_6ParamsE)
        /*0038*/ 	.word	0x00000000


	//----- nvinfo : EIATTR_MIN_STACK_SIZE
	.align		4
.L_27:
        /*003c*/ 	.byte	0x04, 0x12
        /*003e*/ 	.short	(.L_29 - .L_28)
	.align		4
.L_28:
        /*0040*/ 	.word	index@(_ZN7cutlass13device_kernelINS_4gemm6kernel13GemmUniversalIN4cute5tupleIJiiiiEEENS1_10collective13CollectiveMmaINS1_35MainloopSm100TmaUmmaWarpSpecializedILi3ELi2ELi4ENS5_IJNS4_1CILi1EEENSA_ILi2EEESB_EEEEENS5_IJNSA_ILi64EEESF_NSA_ILi32EEEEEENS_10tfloat32_tENS5_IJlSB_lEEESI_SJ_NS4_8TiledMMAINS4_8MMA_AtomIJNS4_17SM100_MMA_TF32_SSISI_SI_fLi64ELi64ELNS4_4UMMA5MajorE0ELSO_0ELNSN_7ScaleInE0ELSP_0EEEEEENS4_6LayoutINS5_IJSB_SB_SB_EEENS5_IJNSA_ILi0EEESU_SU_EEEEENS5_IJNS4_10UnderscoreESX_SX_EEEEENS4_23SM90_TMA_LOAD_MULTICASTENS4_14ComposedLayoutINS4_7SwizzleILi3ELi4ELi3EEENS4_18smem_ptr_flag_bitsILi32EEENSS_INS5_IJNSA_ILi8EEESG_EEENS5_IJSG_SB_EEEEEEEvNS4_8identityENS4_13SM90_TMA_LOADES1A_vS1B_EENS_8epilogue10collective18CollectiveEpilogueINS1E_23Sm100TmaWarpSpecializedILi3ELi2ELi16ELb1ELb0EEEJSH_NS5_IJNSS_ISF_SB_EENSS_ISG_SB_EEEEESI_SJ_SI_SJ_NS1E_6fusion15FusionCallbacksIS1I_NS1M_17LinearCombinationISI_fSI_fLNS_15FloatRoundStyleE2EEESH_S1L_JEEENS4_5SM1004TMEM4LOAD26SM100_TMEM_LOAD_16dp128b8xES1C_S1A_NS4_17SM75_U32x4_LDSM_NENS4_14SM90_TMA_STOREES1A_NS4_17SM90_U32x4_STSM_NENS4_39AutoVectorizingCopyWithAssumedAlignmentILi128EEEEEEvvEEEEvNT_6ParamsE)
        /*0044*/ 	.word	0x00000000
.L_29:


//--------------------- .nv.compat                --------------------------
	.section	.nv.compat,"",@"SHT_CUDA_COMPAT_INFO"
	.align	4
        /*0000*/ 	.byte	0x02, 0x09, 0x01, 0x00, 0x02, 0x02, 0x02, 0x00, 0x02, 0x05, 0x05, 0x00, 0x03, 0x07, 0x01, 0x01
        /*0010*/ 	.byte	0x02, 0x03, 0x01, 0x00, 0x02, 0x06, 0x01, 0x00, 0x04, 0x0b, 0x08, 0x00, 0x09, 0x00, 0x00, 0x00
        /*0020*/ 	.byte	0x00, 0x00, 0x00, 0x00


//--------------------- .nv.info._ZN7cutlass13device_kernelINS_4gemm6kernel13GemmUniversalIN4cute5tupleIJiiiiEEENS1_10collective13CollectiveMmaINS1_35MainloopSm100TmaUmmaWarpSpecializedILi3ELi2ELi4ENS5_IJNS4_1CILi1EEENSA_ILi2EEESB_EEEEENS5_IJNSA_ILi64EEESF_NSA_ILi32EEEEEENS_10tfloat32_tENS5_IJlSB_lEEESI_SJ_NS4_8TiledMMAINS4_8MMA_AtomIJNS4_17SM100_MMA_TF32_SSISI_SI_fLi64ELi64ELNS4_4UMMA5MajorE0ELSO_0ELNSN_7ScaleInE0ELSP_0EEEEEENS4_6LayoutINS5_IJSB_SB_SB_EEENS5_IJNSA_ILi0EEESU_SU_EEEEENS5_IJNS4_10UnderscoreESX_SX_EEEEENS4_23SM90_TMA_LOAD_MULTICASTENS4_14ComposedLayoutINS4_7SwizzleILi3ELi4ELi3EEENS4_18smem_ptr_flag_bitsILi32EEENSS_INS5_IJNSA_ILi8EEESG_EEENS5_IJSG_SB_EEEEEEEvNS4_8identityENS4_13SM90_TMA_LOADES1A_vS1B_EENS_8epilogue10collective18CollectiveEpilogueINS1E_23Sm100TmaWarpSpecializedILi3ELi2ELi16ELb1ELb0EEEJSH_NS5_IJNSS_ISF_SB_EENSS_ISG_SB_EEEEESI_SJ_SI_SJ_NS1E_6fusion15FusionCallbacksIS1I_NS1M_17LinearCombinationISI_fSI_fLNS_15FloatRoundStyleE2EEESH_S1L_JEEENS4_5SM1004TMEM4LOAD26SM100_TMEM_LOAD_16dp128b8xES1C_S1A_NS4_17SM75_U32x4_LDSM_NENS4_14SM90_TMA_STOREES1A_NS4_17SM90_U32x4_STSM_NENS4_39AutoVectorizingCopyWithAssumedAlignmentILi128EEEEEEvvEEEEvNT_6ParamsE --------------------------
	.section	.nv.info._ZN7cutlass13device_kernelINS_4gemm6kernel13GemmUniversalIN4cute5tupleIJiiiiEEENS1_10collective13CollectiveMmaINS1_35MainloopSm100TmaUmmaWarpSpecializedILi3ELi2ELi4ENS5_IJNS4_1CILi1EEENSA_ILi2EEESB_EEEEENS5_IJNSA_ILi64EEESF_NSA_ILi32EEEEEENS_10tfloat32_tENS5_IJlSB_lEEESI_SJ_NS4_8TiledMMAINS4_8MMA_AtomIJNS4_17SM100_MMA_TF32_SSISI_SI_fLi64ELi64ELNS4_4UMMA5MajorE0ELSO_0ELNSN_7ScaleInE0ELSP_0EEEEEENS4_6LayoutINS5_IJSB_SB_SB_EEENS5_IJNSA_ILi0EEESU_SU_EEEEENS5_IJNS4_10UnderscoreESX_SX_EEEEENS4_23SM90_TMA_LOAD_MULTICASTENS4_14ComposedLayoutINS4_7SwizzleILi3ELi4ELi3EEENS4_18smem_ptr_flag_bitsILi32EEENSS_INS5_IJNSA_ILi8EEESG_EEENS5_IJSG_SB_EEEEEEEvNS4_8identityENS4_13SM90_TMA_LOADES1A_vS1B_EENS_8epilogue10collective18CollectiveEpilogueINS1E_23Sm100TmaWarpSpecializedILi3ELi2ELi16ELb1ELb0EEEJSH_NS5_IJNSS_ISF_SB_EENSS_ISG_SB_EEEEESI_SJ_SI_SJ_NS1E_6fusion15FusionCallbacksIS1I_NS1M_17LinearCombinationISI_fSI_fLNS_15FloatRoundStyleE2EEESH_S1L_JEEENS4_5SM1004TMEM4LOAD26SM100_TMEM_LOAD_16dp128b8xES1C_S1A_NS4_17SM75_U32x4_LDSM_NENS4_14SM90_TMA_STOREES1A_NS4_17SM90_U32x4_STSM_NENS4_39AutoVectorizingCopyWithAssumedAlignmentILi128EEEEEEvvEEEEvNT_6ParamsE,"",@"SHT_CUDA_INFO"
	.sectionflags	@""
	.align	4


	//----- nvinfo : EIATTR_CUDA_API_VERSION
	.align		4
        /*0000*/ 	.byte	0x04, 0x37
        /*0002*/ 	.short	(.L_31 - .L_30)
.L_30:
        /*0004*/ 	.word	0x00000082


	//----- nvinfo : EIATTR_KPARAM_INFO
	.align		4
.L_31:
        /*0008*/ 	.byte	0x04, 0x17
        /*000a*/ 	.short	(.L_33 - .L_32)
.L_32:
        /*000c*/ 	.word	0x00000000
        /*0010*/ 	.short	0x0000
        /*0012*/ 	.short	0x0000
        /*0014*/ 	.byte	0x00, 0xf0, 0x01, 0x20


	//----- nvinfo : EIATTR_AT_ENTRY_FRAGMENTS
	.align		4
.L_33:
        /*0018*/ 	.byte	0x04, 0x4f
        /*001a*/ 	.short	(.L_35 - .L_34)


	//   ....[0]....
.L_34:
        /*001c*/ 	.word	0x00000006


	//----- nvinfo : EIATTR_RESERVED_SMEM_USED
	.align		4
.L_35:
        /*0020*/ 	.byte	0x01, 0x41
	.zero		2


	//----- nvinfo : EIATTR_SPARSE_MMA_MASK
	.align		4
        /*0024*/ 	.byte	0x03, 0x50
        /*0026*/ 	.short	0x0000


	//----- nvinfo : EIATTR_TCGEN05_1CTA_USED
	.align		4
        /*0028*/ 	.byte	0x01, 0x51
	.zero		2


	//----- nvinfo : EIATTR_MAXREG_COUNT
	.align		4
        /*002c*/ 	.byte	0x03, 0x1b
        /*002e*/ 	.short	0x00ff


	//----- nvinfo : EIATTR_NUM_BARRIERS
	.align		4
        /*0030*/ 	.byte	0x02, 0x4c
        /*0032*/ 	.byte	0x07
	.zero		1


	//----- nvinfo : EIATTR_EXTERNS
	.align		4
        /*0034*/ 	.byte	0x04, 0x0f
        /*0036*/ 	.short	(.L_37 - .L_36)


	//   ....[0]....
	.align		4
.L_36:
        /*0038*/ 	.word	index@(__assertfail)


	//----- nvinfo : EIATTR_MERCURY_ISA_VERSION
	.align		4
.L_37:
        /*003c*/ 	.byte	0x03, 0x5f
        /*003e*/ 	.short	0x0101


	//----- nvinfo : EIATTR_INT_WARP_WIDE_INSTR_OFFSETS
	.align		4
        /*0040*/ 	.byte	0x04, 0x31
        /*0042*/ 	.short	(.L_39 - .L_38)


	//   ....[0]....
.L_38:
        /*0044*/ 	.word	0x00003c30


	//   ....[1]....
        /*0048*/ 	.word	0x00003c60


	//   ....[2]....
        /*004c*/ 	.word	0x00003c80


	//   ....[3]....
        /*0050*/ 	.word	0x00004850


	//   ....[4]....
        /*0054*/ 	.word	0x000048d0


	//   ....[5]....
        /*0058*/ 	.word	0x000049d0


	//   ....[6]....
        /*005c*/ 	.word	0x00004ae0


	//----- nvinfo : EIATTR_COOP_GROUP_MASK_REGIDS
	.align		4
.L_39:
        /*0060*/ 	.byte	0x04, 0x29
        /*0062*/ 	.short	(.L_41 - .L_40)


	//   ....[0]....
.L_40:
        /*0064*/ 	.word	0xffffffff


	//   ....[1]....
        /*0068*/ 	.word	0xffffffff


	//   ....[2]....
        /*006c*/ 	.word	0xffffffff


	//   ....[3]....
        /*0070*/ 	.word	0xffffffff


	//   ....[4]....
        /*0074*/ 	.word	0xffffffff


	//   ....[5]....
        /*0078*/ 	.word	0xffffffff


	//   ....[6]....
        /*007c*/ 	.word	0xffffffff


	//   ....[7]....
        /*0080*/ 	.word	0xffffffff


	//   ....[8]....
        /*0084*/ 	.word	0xffffffff


	//   ....[9]....
        /*0088*/ 	.word	0xffffffff


	//   ....[10]....
        /*008c*/ 	.word	0xffffffff


	//   ....[11]....
        /*0090*/ 	.word	0xffffffff


	//   ....[12]....
        /*0094*/ 	.word	0xffffffff


	//   ....[13]....
        /*0098*/ 	.word	0xffffffff


	//----- nvinfo : EIATTR_COOP_GROUP_INSTR_OFFSETS
	.align		4
.L_41:
        /*009c*/ 	.byte	0x04, 0x28
        /*009e*/ 	.short	(.L_43 - .L_42)


	//   ....[0]....
.L_42:
        /*00a0*/ 	.word	0x00000080


	//   ....[1]....
        /*00a4*/ 	.word	0x000004f0


	//   ....[2]....
        /*00a8*/ 	.word	0x00000680


	//   ....[3]....
        /*00ac*/ 	.word	0x00000800


	//   ....[4]....
        /*00b0*/ 	.word	0x00000900


	//   ....[5]....
        /*00b4*/ 	.word	0x00000a70


	//   ....[6]....
        /*00b8*/ 	.word	0x00000c10


	//   ....[7]....
        /*00bc*/ 	.word	0x00000dc0


	//   ....[8]....
        /*00c0*/ 	.word	0x00001ff0


	//   ....[9]....
        /*00c4*/ 	.word	0x00002e20


	//   ....[10]....
        /*00c8*/ 	.word	0x00003030


	//   ....[11]....
        /*00cc*/ 	.word	0x00003060


	//   ....[12]....
        /*00d0*/ 	.word	0x00003b10


	//   ....[13]....
        /*00d4*/ 	.word	0x00003d40


	//----- nvinfo : EIATTR_VRC_CTA_INIT_COUNT
	.align		4
.L_43:
        /*00d8*/ 	.byte	0x02, 0x4a
        /*00da*/ 	.byte	0x80
	.zero		1


	//----- nvinfo : EIATTR_SYSCALL_OFFSETS
	.align		4
        /*00dc*/ 	.byte	0x04, 0x46
        /*00de*/ 	.short	(.L_45 - .L_44)


	//   ....[0]....
.L_44:
        /*00e0*/ 	.word	0x000057f0


	//   ....[1]....
        /*00e4*/ 	.word	0x000058e0


	//   ....[2]....
        /*00e8*/ 	.word	0x00006200


	//   ....[3]....
        /*00ec*/ 	.word	0x00006c60


	//----- nvinfo : EIATTR_MBARRIER_INSTR_OFFSETS
	.align		4
.L_45:
        /*00f0*/ 	.byte	0x04, 0x39
        /*00f2*/ 	.short	(.L_47 - .L_46)


	//   ....[0]....
.L_46:
        /*00f4*/ 	.word	0x00000610
        /*00f8*/ 	.word	0x000000ff
        /*00fc*/ 	.word	0x00000000
        /*0100*/ 	.short	0x0100
        /*0102*/ 	.byte	0x04
	.zero		1


	//   ....[1]....
        /*0104*/ 	.word	0x00000620
        /*0108*/ 	.word	0x000000ff
        /*010c*/ 	.word	0x00000018
        /*0110*/ 	.short	0x0100
        /*0112*/ 	.byte	0x04
	.zero		1


	//   ....[2]....
        /*0114*/ 	.word	0x00000630
        /*0118*/ 	.word	0x000000ff
        /*011c*/ 	.word	0x00000008
        /*0120*/ 	.short	0x0100
        /*0122*/ 	.byte	0x04
	.zero		1


	//   ....[3]....
        /*0124*/ 	.word	0x00000640
        /*0128*/ 	.word	0x000000ff
        /*012c*/ 	.word	0x00000020
        /*0130*/ 	.short	0x0100
        /*0132*/ 	.byte	0x04
	.zero		1


	//   ....[4]....
        /*0134*/ 	.word	0x00000650
        /*0138*/ 	.word	0x000000ff
        /*013c*/ 	.word	0x00000010
        /*0140*/ 	.short	0x0100
        /*0142*/ 	.byte	0x04
	.zero		1


	//   ....[5]....
        /*0144*/ 	.word	0x00000660
        /*0148*/ 	.word	0x000000ff
        /*014c*/ 	.word	0x00000028
        /*0150*/ 	.short	0x0100
        /*0152*/ 	.byte	0x04
	.zero		1


	//   ....[6]....
        /*0154*/ 	.word	0x00000790
        /*0158*/ 	.word	0x000000ff
        /*015c*/ 	.word	0x00000030
        /*0160*/ 	.short	0x0100
        /*0162*/ 	.byte	0x04
	.zero		1


	//   ....[7]....
        /*0164*/ 	.word	0x000007a0
        /*0168*/ 	.word	0x000000ff
        /*016c*/ 	.word	0x00000048
        /*0170*/ 	.short	0x0100
        /*0172*/ 	.byte	0x04
	.zero		1


	//   ....[8]....
        /*0174*/ 	.word	0x000007b0
        /*0178*/ 	.word	0x000000ff
        /*017c*/ 	.word	0x00000038
        /*0180*/ 	.short	0x0100
        /*0182*/ 	.byte	0x04
	.zero		1


	//   ....[9]....
        /*0184*/ 	.word	0x000007c0
        /*0188*/ 	.word	0x000000ff
        /*018c*/ 	.word	0x00000050
        /*0190*/ 	.short	0x0100
        /*0192*/ 	.byte	0x04
	.zero		1


	//   ....[10]....
        /*0194*/ 	.word	0x000007d0
        /*0198*/ 	.word	0x000000ff
        /*019c*/ 	.word	0x00000040
        /*01a0*/ 	.short	0x0100
        /*01a2*/ 	.byte	0x04
	.zero		1


	//   ....[11]....
        /*01a4*/ 	.word	0x000007e0
        /*01a8*/ 	.word	0x000000ff
        /*01ac*/ 	.word	0x00000058
        /*01b0*/ 	.short	0x0100
        /*01b2*/ 	.byte	0x04
	.zero		1


	//   ....[12]....
        /*01b4*/ 	.word	0x000008d0
        /*01b8*/ 	.word	0x000000ff
        /*01bc*/ 	.word	0x00000060
        /*01c0*/ 	.short	0x0100
        /*01c2*/ 	.byte	0x06
	.zero		1


	//   ....[13]....
        /*01c4*/ 	.word	0x000008e0
        /*01c8*/ 	.word	0x000000ff
        /*01cc*/ 	.word	0x00000068
        /*01d0*/ 	.short	0x0100
        /*01d2*/ 	.byte	0x06
	.zero		1


	//   ....[14]....
        /*01d4*/ 	.word	0x00000a20
        /*01d8*/ 	.word	0x000000ff
        /*01dc*/ 	.word	0x00000070
        /*01e0*/ 	.short	0x0100
        /*01e2*/ 	.byte	0x06
	.zero		1


	//   ....[15]....
        /*01e4*/ 	.word	0x00000a30
        /*01e8*/ 	.word	0x000000ff
        /*01ec*/ 	.word	0x00000080
        /*01f0*/ 	.short	0x0100
        /*01f2*/ 	.byte	0x06
	.zero		1


	//   ....[16]....
        /*01f4*/ 	.word	0x00000a40
        /*01f8*/ 	.word	0x000000ff
        /*01fc*/ 	.word	0x00000078
        /*0200*/ 	.short	0x0100
        /*0202*/ 	.byte	0x06
	.zero		1


	//   ....[17]....
        /*0204*/ 	.word	0x00000a50
        /*0208*/ 	.word	0x000000ff
        /*020c*/ 	.word	0x00000088
        /*0210*/ 	.short	0x0100
        /*0212*/ 	.byte	0x06
	.zero		1


	//   ....[18]....
        /*0214*/ 	.word	0x00000b80
        /*0218*/ 	.word	0x000000ff
        /*021c*/ 	.word	0x00000090
        /*0220*/ 	.short	0x0100
        /*0222*/ 	.byte	0x04
	.zero		1


	//   ....[19]....
        /*0224*/ 	.word	0x00000b90
        /*0228*/ 	.word	0x000000ff
        /*022c*/ 	.word	0x000000b0
        /*0230*/ 	.short	0x0100
        /*0232*/ 	.byte	0x04
	.zero		1


	//   ....[20]....
        /*0234*/ 	.word	0x00000ba0
        /*0238*/ 	.word	0x000000ff
        /*023c*/ 	.word	0x00000098
        /*0240*/ 	.short	0x0100
        /*0242*/ 	.byte	0x04
	.zero		1


	//   ....[21]....
        /*0244*/ 	.word	0x00000bb0
        /*0248*/ 	.word	0x000000ff
        /*024c*/ 	.word	0x000000b8
        /*0250*/ 	.short	0x0100
        /*0252*/ 	.byte	0x04
	.zero		1


	//   ....[22]....
        /*0254*/ 	.word	0x00000bc0
        /*0258*/ 	.word	0x000000ff
        /*025c*/ 	.word	0x000000a0
        /*0260*/ 	.short	0x0100
        /*0262*/ 	.byte	0x04
	.zero		1


	//   ....[23]....
        /*0264*/ 	.word	0x00000bd0
        /*0268*/ 	.word	0x000000ff
        /*026c*/ 	.word	0x000000c0
        /*0270*/ 	.short	0x0100
        /*0272*/ 	.byte	0x04
	.zero		1


	//   ....[24]....
        /*0274*/ 	.word	0x00000be0
        /*0278*/ 	.word	0x000000ff
        /*027c*/ 	.word	0x000000a8
        /*0280*/ 	.short	0x0100
        /*0282*/ 	.byte	0x04
	.zero		1


	//   ....[25]....
        /*0284*/ 	.word	0x00000bf0
        /*0288*/ 	.word	0x000000ff
        /*028c*/ 	.word	0x000000c8
        /*0290*/ 	.short	0x0100
        /*0292*/ 	.byte	0x04
	.zero		1


	//   ....[26]....
        /*0294*/ 	.word	0x00000ce0
        /*0298*/ 	.word	0x000000ff
        /*029c*/ 	.word	0x000000d0
        /*02a0*/ 	.short	0x0100
        /*02a2*/ 	.byte	0x04
	.zero		1


	//   ....[27]....
        /*02a4*/ 	.word	0x00000cf0
        /*02a8*/ 	.word	0x000000ff
        /*02ac*/ 	.word	0x000000e0
        /*02b0*/ 	.short	0x0100
        /*02b2*/ 	.byte	0x04
	.zero		1


	//   ....[28]....
        /*02b4*/ 	.word	0x00000d00
        /*02b8*/ 	.word	0x000000ff
        /*02bc*/ 	.word	0x000000d8
        /*02c0*/ 	.short	0x0100
        /*02c2*/ 	.byte	0x04
	.zero		1


	//   ....[29]....
        /*02c4*/ 	.word	0x00000d10
        /*02c8*/ 	.word	0x000000ff
        /*02cc*/ 	.word	0x000000e8
        /*02d0*/ 	.short	0x0100
        /*02d2*/ 	.byte	0x04
	.zero		1


	//   ....[30]....
        /*02d4*/ 	.word	0x00001870
        /*02d8*/ 	.word	0x00000000
        /*02dc*/ 	.word	0x000000e0
        /*02e0*/ 	.short	0x010a
        /*02e2*/ 	.byte	0xff
	.zero		1


	//   ....[31]....
        /*02e4*/ 	.word	0x000018a0
        /*02e8*/ 	.word	0x00000000
        /*02ec*/ 	.word	0x000000d0
        /*02f0*/ 	.short	0x0101
        /*02f2*/ 	.byte	0xff
	.zero		1


	//   ....[32]....
        /*02f4*/ 	.word	0x00001970
        /*02f8*/ 	.word	0x000000ff
        /*02fc*/ 	.word	0x00000018
        /*0300*/ 	.short	0x010a
        /*0302*/ 	.byte	0x04
	.zero		1


	//   ....[33]....
        /*0304*/ 	.word	0x000019f0
        /*0308*/ 	.word	0x000000ff
        /*030c*/ 	.word	0x00000018
        /*0310*/ 	.short	0x010a
        /*0312*/ 	.byte	0x21
	.zero		1


	//   ....[34]....
        /*0314*/ 	.word	0x00001b90
        /*0318*/ 	.word	0x000000ff
        /*031c*/ 	.word	0x00000018
        /*0320*/ 	.short	0x010a
        /*0322*/ 	.byte	0x08
	.zero		1


	//   ....[35]....
        /*0324*/ 	.word	0x00001ca0
        /*0328*/ 	.word	0x000000ff
        /*032c*/ 	.word	0x00000068
        /*0330*/ 	.short	0x0101
        /*0332*/ 	.byte	0x06
	.zero		1


	//   ....[36]....
        /*0334*/ 	.word	0x00001cc0
        /*0338*/ 	.word	0x000000ff
        /*033c*/ 	.word	0x00000018
        /*0340*/ 	.short	0x010a
        /*0342*/ 	.byte	0x04
	.zero		1


	//   ....[37]....
        /*0344*/ 	.word	0x00001d40
        /*0348*/ 	.word	0x000000ff
        /*034c*/ 	.word	0x00000018
        /*0350*/ 	.short	0x010a
        /*0352*/ 	.byte	0x11
	.zero		1


	//   ....[38]....
        /*0354*/ 	.word	0x00001ee0
        /*0358*/ 	.word	0x000000ff
        /*035c*/ 	.word	0x00000018
        /*0360*/ 	.short	0x010a
        /*0362*/ 	.byte	0x07
	.zero		1


	//   ....[39]....
        /*0364*/ 	.word	0x00002020
        /*0368*/ 	.word	0x00000003
        /*036c*/ 	.word	0x00000070
        /*0370*/ 	.short	0x010a
        /*0372*/ 	.byte	0xff
	.zero		1


	//   ....[40]....
        /*0374*/ 	.word	0x00002170
        /*0378*/ 	.word	0x00000000
        /*037c*/ 	.word	0x00000000
        /*0380*/ 	.short	0x0101
        /*0382*/ 	.byte	0xff
	.zero		1


	//   ....[41]....
        /*0384*/ 	.word	0x00002730
        /*0388*/ 	.word	0x000000ff
        /*038c*/ 	.word	0x00000000
        /*0390*/ 	.short	0x010a
        /*0392*/ 	.byte	0x04
	.zero		1


	//   ....[42]....
        /*0394*/ 	.word	0x000027c0
        /*0398*/ 	.word	0x000000ff
        /*039c*/ 	.word	0x00000000
        /*03a0*/ 	.short	0x010a
        /*03a2*/ 	.byte	0x05
	.zero		1


	//   ....[43]....
        /*03a4*/ 	.word	0x00002860
        /*03a8*/ 	.word	0x00000000
        /*03ac*/ 	.word	0x00000000
        /*03b0*/ 	.short	0x010a
        /*03b2*/ 	.byte	0xff
	.zero		1


	//   ....[44]....
        /*03b4*/ 	.word	0x00002980
        /*03b8*/ 	.word	0x00000002
        /*03bc*/ 	.word	0x000000d0
        /*03c0*/ 	.short	0x010a
        /*03c2*/ 	.byte	0xff
	.zero		1


	//   ....[45]....
        /*03c4*/ 	.word	0x000029f0
        /*03c8*/ 	.word	0x00000002
        /*03cc*/ 	.word	0x00000000
        /*03d0*/ 	.short	0x0101
        /*03d2*/ 	.byte	0xff
	.zero		1


	//   ....[46]....
        /*03d4*/ 	.word	0x00002a10
        /*03d8*/ 	.word	0x000000ff
        /*03dc*/ 	.word	0x00000080
        /*03e0*/ 	.short	0x010a
        /*03e2*/ 	.byte	0x04
	.zero		1


	//   ....[47]....
        /*03e4*/ 	.word	0x00002b30
        /*03e8*/ 	.word	0x00000002
        /*03ec*/ 	.word	0x00000070
        /*03f0*/ 	.short	0x010a
        /*03f2*/ 	.byte	0xff
	.zero		1


	//   ....[48]....
        /*03f4*/ 	.word	0x00002c30
        /*03f8*/ 	.word	0x00000002
        /*03fc*/ 	.word	0x00000000
        /*0400*/ 	.short	0x0101
        /*0402*/ 	.byte	0xff
	.zero		1


	//   ....[49]....
        /*0404*/ 	.word	0x00002cc0
        /*0408*/ 	.word	0x000000ff
        /*040c*/ 	.word	0x00000080
        /*0410*/ 	.short	0x0106
        /*0412*/ 	.byte	0x04
	.zero		1


	//   ....[50]....
        /*0414*/ 	.word	0x00002ce0
        /*0418*/ 	.word	0x000000ff
        /*041c*/ 	.word	0x00000080
        /*0420*/ 	.short	0x010a
        /*0422*/ 	.byte	0x04
	.zero		1


	//   ....[51]....
        /*0424*/ 	.word	0x00002d70
        /*0428*/ 	.word	0x000000ff
        /*042c*/ 	.word	0x00000080
        /*0430*/ 	.short	0x0106
        /*0432*/ 	.byte	0x07
	.zero		1


	//   ....[52]....
        /*0434*/ 	.word	0x00002db0
        /*0438*/ 	.word	0x00000000
        /*043c*/ 	.word	0x00000080
        /*0440*/ 	.short	0x010a
        /*0442*/ 	.byte	0xff
	.zero		1


	//   ....[53]....
        /*0444*/ 	.word	0x00003300
        /*0448*/ 	.word	0x00000000
        /*044c*/ 	.word	0x00000070
        /*0450*/ 	.short	0x010a
        /*0452*/ 	.byte	0xff
	.zero		1


	//   ....[54]....
        /*0454*/ 	.word	0x00003400
        /*0458*/ 	.word	0x00000003
        /*045c*/ 	.word	0x00000000
        /*0460*/ 	.short	0x0101
        /*0462*/ 	.byte	0xff
	.zero		1


	//   ....[55]....
        /*0464*/ 	.word	0x00003410
        /*0468*/ 	.word	0x000000ff
        /*046c*/ 	.word	0x00000000
        /*0470*/ 	.short	0x010a
        /*0472*/ 	.byte	0x04
	.zero		1


	//   ....[56]....
        /*0474*/ 	.word	0x00003490
        /*0478*/ 	.word	0x000000ff
        /*047c*/ 	.word	0x000000b0
        /*0480*/ 	.short	0x010a
        /*0482*/ 	.byte	0x1f
	.zero		1


	//   ....[57]....
        /*0484*/ 	.word	0x00003570
        /*0488*/ 	.word	0x000000ff
        /*048c*/ 	.word	0x00000000
        /*0490*/ 	.short	0x010a
        /*0492*/ 	.byte	0x05
	.zero		1


	//   ....[58]....
        /*0494*/ 	.word	0x000036b0
        /*0498*/ 	.word	0x000000ff
        /*049c*/ 	.word	0x00000000
        /*04a0*/ 	.short	0x010a
        /*04a2*/ 	.byte	0x04
	.zero		1


	//   ....[59]....
        /*04a4*/ 	.word	0x00003940
        /*04a8*/ 	.word	0x000000ff
        /*04ac*/ 	.word	0x00000000
        /*04b0*/ 	.short	0x010a
        /*04b2*/ 	.byte	0x04
	.zero		1


	//   ....[60]....
        /*04b4*/ 	.word	0x000039d0
        /*04b8*/ 	.word	0x000000ff
        /*04bc*/ 	.word	0x00000000
        /*04c0*/ 	.short	0x010a
        /*04c2*/ 	.byte	0x05
	.zero		1


	//   ....[61]....
        /*04c4*/ 	.word	0x00003a60
        /*04c8*/ 	.word	0x000000ff
        /*04cc*/ 	.word	0x00000000
        /*04d0*/ 	.short	0x010a
        /*04d2*/ 	.byte	0x05
	.zero		1


	//   ....[62]....
        /*04d4*/ 	.word	0x00003af0
        /*04d8*/ 	.word	0x000000ff
        /*04dc*/ 	.word	0x00000000
        /*04e0*/ 	.short	0x010a
        /*04e2*/ 	.byte	0x04
	.zero		1


	//   ....[63]....
        /*04e4*/ 	.word	0x00003f80
        /*04e8*/ 	.word	0x0000000c
        /*04ec*/ 	.word	0x00000070
        /*04f0*/ 	.short	0x010a
        /*04f2*/ 	.byte	0xff
	.zero		1


	//   ....[64]....
        /*04f4*/ 	.word	0x000040f0
        /*04f8*/ 	.word	0x00000000
        /*04fc*/ 	.word	0x00000000
        /*0500*/ 	.short	0x0101
        /*0502*/ 	.byte	0xff
	.zero		1


	//   ....[65]....
        /*0504*/ 	.word	0x00004570
        /*0508*/ 	.word	0x000000ff
        /*050c*/ 	.word	0x00000068
        /*0510*/ 	.short	0x010a
        /*0512*/ 	.byte	0x18
	.zero		1


	//   ....[66]....
        /*0514*/ 	.word	0x00004730
        /*0518*/ 	.word	0x000000ff
        /*051c*/ 	.word	0x00000048
        /*0520*/ 	.short	0x010a
        /*0522*/ 	.byte	0x04
	.zero		1


	//   ....[67]....
        /*0524*/ 	.word	0x00004900
        /*0528*/ 	.word	0x000000ff
        /*052c*/ 	.word	0x00000030
        /*0530*/ 	.short	0x010b
        /*0532*/ 	.byte	0x04
	.zero		1


	//   ....[68]....
        /*0534*/ 	.word	0x00004910
        /*0538*/ 	.word	0x000000ff
        /*053c*/ 	.word	0x00000000
        /*0540*/ 	.short	0x0101
        /*0542*/ 	.byte	0x14
	.zero		1


	//   ....[69]....
        /*0544*/ 	.word	0x00004920
        /*0548*/ 	.word	0x000000ff
        /*054c*/ 	.word	0x00000048
        /*0550*/ 	.short	0x010a
        /*0552*/ 	.byte	0x05
	.zero		1


	//   ....[70]....
        /*0554*/ 	.word	0x00004b10
        /*0558*/ 	.word	0x000000ff
        /*055c*/ 	.word	0x00000030
        /*0560*/ 	.short	0x010b
        /*0562*/ 	.byte	0x05
	.zero		1


	//   ....[71]....
        /*0564*/ 	.word	0x00004b20
        /*0568*/ 	.word	0x000000ff
        /*056c*/ 	.word	0x00000000
        /*0570*/ 	.short	0x0101
        /*0572*/ 	.byte	0x04
	.zero		1


	//   ....[72]....
        /*0574*/ 	.word	0x00004bc0
        /*0578*/ 	.word	0x000000ff
        /*057c*/ 	.word	0x00000000
        /*0580*/ 	.short	0x010a
        /*0582*/ 	.byte	0x04
	.zero		1


	//   ....[73]....
        /*0584*/ 	.word	0x00004c50
        /*0588*/ 	.word	0x000000ff
        /*058c*/ 	.word	0x00000000
        /*0590*/ 	.short	0x010a
        /*0592*/ 	.byte	0x05
	.zero		1


	//   ....[74]....
        /*0594*/ 	.word	0x00004cf0
        /*0598*/ 	.word	0x00000000
        /*059c*/ 	.word	0x00000000
        /*05a0*/ 	.short	0x010a
        /*05a2*/ 	.byte	0xff
	.zero		1


	//   ....[75]....
        /*05a4*/ 	.word	0x00005060
        /*05a8*/ 	.word	0x00000000
        /*05ac*/ 	.word	0x00000070
        /*05b0*/ 	.short	0x010a
        /*05b2*/ 	.byte	0xff
	.zero		1


	//   ....[76]....
        /*05b4*/ 	.word	0x00005130
        /*05b8*/ 	.word	0x00000000
        /*05bc*/ 	.word	0x00000000
        /*05c0*/ 	.short	0x0101
        /*05c2*/ 	.byte	0xff
	.zero		1


	//   ....[77]....
        /*05c4*/ 	.word	0x00005d80
        /*05c8*/ 	.word	0x00000002
        /*05cc*/ 	.word	0x00000030
        /*05d0*/ 	.short	0x010a
        /*05d2*/ 	.byte	0xff
	.zero		1


	//   ....[78]....
        /*05d4*/ 	.word	0x00005dc0
        /*05d8*/ 	.word	0x00000047
        /*05dc*/ 	.word	0x00000090
        /*05e0*/ 	.short	0x010a
        /*05e2*/ 	.byte	0xff
	.zero		1


	//   ....[79]....
        /*05e4*/ 	.word	0x00005eb0
        /*05e8*/ 	.word	0x00000002
        /*05ec*/ 	.word	0x00000030
        /*05f0*/ 	.short	0x010a
        /*05f2*/ 	.byte	0xff
	.zero		1


	//   ....[80]....
        /*05f4*/ 	.word	0x000060e0
        /*05f8*/ 	.word	0x00000047
        /*05fc*/ 	.word	0x00000090
        /*0600*/ 	.short	0x010a
        /*0602*/ 	.byte	0xff
	.zero		1


	//   ....[81]....
        /*0604*/ 	.word	0x00006980
        /*0608*/ 	.word	0x00000000
        /*060c*/ 	.word	0x00000000
        /*0610*/ 	.short	0x0101
        /*0612*/ 	.byte	0xff
	.zero		1


	//   ....[82]....
        /*0614*/ 	.word	0x00006990
        /*0618*/ 	.word	0x00000002
        /*061c*/ 	.word	0x00000030
        /*0620*/ 	.short	0x010a
        /*0622*/ 	.byte	0xff
	.zero		1


	//   ....[83]....
        /*0624*/ 	.word	0x00006a60
        /*0628*/ 	.word	0x00000002
        /*062c*/ 	.word	0x00000030
        /*0630*/ 	.short	0x010a
        /*0632*/ 	.byte	0xff
	.zero		1


	//   ....[84]....
        /*0634*/ 	.word	0x00007060
        /*0638*/ 	.word	0x000000ff
        /*063c*/ 	.word	0x00000000
        /*0640*/ 	.short	0x0101
        /*0642*/ 	.byte	0x04
	.zero		1


	//   ....[85]....
        /*0644*/ 	.word	0x00007450
        /*0648*/ 	.word	0x00000000
        /*064c*/ 	.word	0x00000000
        /*0650*/ 	.short	0x0101
        /*0652*/ 	.byte	0xff
	.zero		1


	//   ....[86]....
        /*0654*/ 	.word	0x00007700
        /*0658*/ 	.word	0x000000ff
        /*065c*/ 	.word	0x00000000
        /*0660*/ 	.short	0x0101
        /*0662*/ 	.byte	0x04
	.zero		1


	//   ....[87]....
        /*0664*/ 	.word	0x00007720
        /*0668*/ 	.word	0x00000000
        /*066c*/ 	.word	0x000000e0
        /*0670*/ 	.short	0x010a
        /*0672*/ 	.byte	0xff
	.zero		1


	//   ....[88]....
        /*0674*/ 	.word	0x00007780
        /*0678*/ 	.word	0x00000000
        /*067c*/ 	.word	0x00000018
        /*0680*/ 	.short	0x010a
        /*0682*/ 	.byte	0xff
	.zero		1


	//   ....[89]....
        /*0684*/ 	.word	0x000077e0
        /*0688*/ 	.word	0x00000000
        /*068c*/ 	.word	0x00000018
        /*0690*/ 	.short	0x010a
        /*0692*/ 	.byte	0xff
	.zero		1


	//   ....[90]....
        /*0694*/ 	.word	0x00007830
        /*0698*/ 	.word	0x00000003
        /*069c*/ 	.word	0x00000070
        /*06a0*/ 	.short	0x010a
        /*06a2*/ 	.byte	0xff
	.zero		1


	//   ....[91]....
        /*06a4*/ 	.word	0x00007890
        /*06a8*/ 	.word	0x00000000
        /*06ac*/ 	.word	0x00000000
        /*06b0*/ 	.short	0x010a
        /*06b2*/ 	.byte	0xff
	.zero		1


	//   ....[92]....
        /*06b4*/ 	.word	0x000078f0
        /*06b8*/ 	.word	0x00000000
        /*06bc*/ 	.word	0x00000000
        /*06c0*/ 	.short	0x010a
        /*06c2*/ 	.byte	0xff
	.zero		1


	//   ....[93]....
        /*06c4*/ 	.word	0x00007940
        /*06c8*/ 	.word	0x00000002
        /*06cc*/ 	.word	0x000000d0
        /*06d0*/ 	.short	0x010a
        /*06d2*/ 	.byte	0xff
	.zero		1


	//   ....[94]....
        /*06d4*/ 	.word	0x000079a0
        /*06d8*/ 	.word	0x00000002
        /*06dc*/ 	.word	0x00000080
        /*06e0*/ 	.short	0x010a
        /*06e2*/ 	.byte	0xff
	.zero		1


	//   ....[95]....
        /*06e4*/ 	.word	0x000079f0
        /*06e8*/ 	.word	0x00000002
        /*06ec*/ 	.word	0x00000070
        /*06f0*/ 	.short	0x010a
        /*06f2*/ 	.byte	0xff
	.zero		1


	//   ....[96]....
        /*06f4*/ 	.word	0x00007a50
        /*06f8*/ 	.word	0x00000000
        /*06fc*/ 	.word	0x00000080
        /*0700*/ 	.short	0x010a
        /*0702*/ 	.byte	0xff
	.zero		1


	//   ....[97]....
        /*0704*/ 	.word	0x00007aa0
        /*0708*/ 	.word	0x00000000
        /*070c*/ 	.word	0x00000070
        /*0710*/ 	.short	0x010a
        /*0712*/ 	.byte	0xff
	.zero		1


	//   ....[98]....
        /*0714*/ 	.word	0x00007b00
        /*0718*/ 	.word	0x00000002
        /*071c*/ 	.word	0x000000b0
        /*0720*/ 	.short	0x010a
        /*0722*/ 	.byte	0xff
	.zero		1


	//   ....[99]....
        /*0724*/ 	.word	0x00007b60
        /*0728*/ 	.word	0x00000000
        /*072c*/ 	.word	0x00000000
        /*0730*/ 	.short	0x010a
        /*0732*/ 	.byte	0xff
	.zero		1


	//   ....[100]....
        /*0734*/ 	.word	0x00007bc0
        /*0738*/ 	.word	0x00000000
        /*073c*/ 	.word	0x00000000
        /*0740*/ 	.short	0x010a
        /*0742*/ 	.byte	0xff
	.zero		1


	//   ....[101]....
        /*0744*/ 	.word	0x00007c20
        /*0748*/ 	.word	0x00000000
        /*074c*/ 	.word	0x00000000
        /*0750*/ 	.short	0x010a
        /*0752*/ 	.byte	0xff
	.zero		1


	//   ....[102]....
        /*0754*/ 	.word	0x00007c80
        /*0758*/ 	.word	0x00000000
        /*075c*/ 	.word	0x00000000
        /*0760*/ 	.short	0x010a
        /*0762*/ 	.byte	0xff
	.zero		1


	//   ....[103]....
        /*0764*/ 	.word	0x00007ce0
        /*0768*/ 	.word	0x00000000
        /*076c*/ 	.word	0x00000000
        /*0770*/ 	.short	0x010a
        /*0772*/ 	.byte	0xff
	.zero		1


	//   ....[104]....
        /*0774*/ 	.word	0x00007d30
        /*0778*/ 	.word	0x0000000c
        /*077c*/ 	.word	0x00000070
        /*0780*/ 	.short	0x010a
        /*0782*/ 	.byte	0xff
	.zero		1


	//   ....[105]....
        /*0784*/ 	.word	0x00007d90
        /*0788*/ 	.word	0x00000000
        /*078c*/ 	.word	0x00000068
        /*0790*/ 	.short	0x010a
        /*0792*/ 	.byte	0xff
	.zero		1


	//   ....[106]....
        /*0794*/ 	.word	0x00007df0
        /*0798*/ 	.word	0x00000000
        /*079c*/ 	.word	0x00000048
        /*07a0*/ 	.short	0x010a
        /*07a2*/ 	.byte	0xff
	.zero		1


	//   ....[107]....
        /*07a4*/ 	.word	0x00007e50
        /*07a8*/ 	.word	0x00000006
        /*07ac*/ 	.word	0x00000048
        /*07b0*/ 	.short	0x010a
        /*07b2*/ 	.byte	0xff
	.zero		1


	//   ....[108]....
        /*07b4*/ 	.word	0x00007eb0
        /*07b8*/ 	.word	0x00000000
        /*07bc*/ 	.word	0x00000000
        /*07c0*/ 	.short	0x010a
        /*07c2*/ 	.byte	0xff
	.zero		1


	//   ....[109]....
        /*07c4*/ 	.word	0x00007f10
        /*07c8*/ 	.word	0x00000000
        /*07cc*/ 	.word	0x00000000
        /*07d0*/ 	.short	0x010a
        /*07d2*/ 	.byte	0xff
	.zero		1


	//   ....[110]....
        /*07d4*/ 	.word	0x00007f60
        /*07d8*/ 	.word	0x00000000
        /*07dc*/ 	.word	0x00000070
        /*07e0*/ 	.short	0x010a
        /*07e2*/ 	.byte	0xff
	.zero		1


	//   ....[111]....
        /*07e4*/ 	.word	0x00007fb0
        /*07e8*/ 	.word	0x00000002
        /*07ec*/ 	.word	0x00000030
        /*07f0*/ 	.short	0x010a
        /*07f2*/ 	.byte	0xff
	.zero		1


	//   ....[112]....
        /*07f4*/ 	.word	0x00008000
        /*07f8*/ 	.word	0x00000047
        /*07fc*/ 	.word	0x00000090
        /*0800*/ 	.short	0x010a
        /*0802*/ 	.byte	0xff
	.zero		1


	//   ....[113]....
        /*0804*/ 	.word	0x00008050
        /*0808*/ 	.word	0x00000002
        /*080c*/ 	.word	0x00000030
        /*0810*/ 	.short	0x010a
        /*0812*/ 	.byte	0xff
	.zero		1


	//----- nvinfo : EIATTR_NUM_MBARRIERS
	.align		4
.L_47:
        /*0814*/ 	.byte	0x03, 0x38
        /*0816*/ 	.short	0x001e


	//----- nvinfo : EIATTR_EXIT_INSTR_OFFSETS
	.align		4
        /*0818*/ 	.byte	0x04, 0x1c
        /*081a*/ 	.short	(.L_49 - .L_48)


	//   ....[0]....
.L_48:
        /*081c*/ 	.word	0x00002890


	//   ....[1]....
        /*0820*/ 	.word	0x00002d80


	//   ....[2]....
        /*0824*/ 	.word	0x00002de0


	//   ....[3]....
        /*0828*/ 	.word	0x00003d50


	//   ....[4]....
        /*082c*/ 	.word	0x00004d20


	//   ....[5]....
        /*0830*/ 	.word	0x00004d60


	//   ....[6]....
        /*0834*/ 	.word	0x000075f0


	//   ....[7]....
        /*0838*/ 	.word	0x00007670


	//   ....[8]....
        /*083c*/ 	.word	0x000076a0


	//   ....[9]....
        /*0840*/ 	.word	0x00007710


	//----- nvinfo : EIATTR_MAX_THREADS
	.align		4
.L_49:
        /*0844*/ 	.byte	0x04, 0x05
        /*0846*/ 	.short	(.L_51 - .L_50)
.L_50:
        /*0848*/ 	.word	0x00000100
        /*084c*/ 	.word	0x00000001
        /*0850*/ 	.word	0x00000001


	//----- nvinfo : EIATTR_CRS_STACK_SIZE
	.align		4
.L_51:
        /*0854*/ 	.byte	0x04, 0x1e
        /*0856*/ 	.short	(.L_53 - .L_52)
.L_52:
        /*0858*/ 	.word	0x00000000


	//----- nvinfo : EIATTR_CBANK_PARAM_SIZE
	.align		4
.L_53:
        /*085c*/ 	.byte	0x03, 0x19
        /*085e*/ 	.short	0x0800


	//----- nvinfo : EIATTR_PARAM_CBANK
	.align		4
        /*0860*/ 	.byte	0x04, 0x0a
        /*0862*/ 	.short	(.L_55 - .L_54)
	.align		4
.L_54:
        /*0864*/ 	.word	index@(.nv.constant0._ZN7cutlass13device_kernelINS_4gemm6kernel13GemmUniversalIN4cute5tupleIJiiiiEEENS1_10collective13CollectiveMmaINS1_35MainloopSm100TmaUmmaWarpSpecializedILi3ELi2ELi4ENS5_IJNS4_1CILi1EEENSA_ILi2EEESB_EEEEENS5_IJNSA_ILi64EEESF_NSA_ILi32EEEEEENS_10tfloat32_tENS5_IJlSB_lEEESI_SJ_NS4_8TiledMMAINS4_8MMA_AtomIJNS4_17SM100_MMA_TF32_SSISI_SI_fLi64ELi64ELNS4_4UMMA5MajorE0ELSO_0ELNSN_7ScaleInE0ELSP_0EEEEEENS4_6LayoutINS5_IJSB_SB_SB_EEENS5_IJNSA_ILi0EEESU_SU_EEEEENS5_IJNS4_10UnderscoreESX_SX_EEEEENS4_23SM90_TMA_LOAD_MULTICASTENS4_14ComposedLayoutINS4_7SwizzleILi3ELi4ELi3EEENS4_18smem_ptr_flag_bitsILi32EEENSS_INS5_IJNSA_ILi8EEESG_EEENS5_IJSG_SB_EEEEEEEvNS4_8identityENS4_13SM90_TMA_LOADES1A_vS1B_EENS_8epilogue10collective18CollectiveEpilogueINS1E_23Sm100TmaWarpSpecializedILi3ELi2ELi16ELb1ELb0EEEJSH_NS5_IJNSS_ISF_SB_EENSS_ISG_SB_EEEEESI_SJ_SI_SJ_NS1E_6fusion15FusionCallbacksIS1I_NS1M_17LinearCombinationISI_fSI_fLNS_15FloatRoundStyleE2EEESH_S1L_JEEENS4_5SM1004TMEM4LOAD26SM100_TMEM_LOAD_16dp128b8xES1C_S1A_NS4_17SM75_U32x4_LDSM_NENS4_14SM90_TMA_STOREES1A_NS4_17SM90_U32x4_STSM_NENS4_39AutoVectorizingCopyWithAssumedAlignmentILi128EEEEEEvvEEEEvNT_6ParamsE)
        /*0868*/ 	.short	0x0380
        /*086a*/ 	.short	0x0800


	//----- nvinfo : EIATTR_SW_WAR
	.align		4
.L_55:
        /*086c*/ 	.byte	0x04, 0x36
        /*086e*/ 	.short	(.L_57 - .L_56)
.L_56:
        /*0870*/ 	.word	0x00000008
.L_57:


//--------------------- .nv.callgraph             --------------------------
	.section	.nv.callgraph,"",@"SHT_CUDA_CALLGRAPH"
	.align	4
	.sectionentsize	8
	.align		4
        /*0000*/ 	.word	0x00000000
	.align		4
        /*0004*/ 	.word	0xffffffff
	.align		4
        /*0008*/ 	.word	index@(_ZN7cutlass13device_kernelINS_4gemm6kernel13GemmUniversalIN4cute5tupleIJiiiiEEENS1_10collective13CollectiveMmaINS1_35MainloopSm100TmaUmmaWarpSpecializedILi3ELi2ELi4ENS5_IJNS4_1CILi1EEENSA_ILi2EEESB_EEEEENS5_IJNSA_ILi64EEESF_NSA_ILi32EEEEEENS_10tfloat32_tENS5_IJlSB_lEEESI_SJ_NS4_8TiledMMAINS4_8MMA_AtomIJNS4_17SM100_MMA_TF32_SSISI_SI_fLi64ELi64ELNS4_4UMMA5MajorE0ELSO_0ELNSN_7ScaleInE0ELSP_0EEEEEENS4_6LayoutINS5_IJSB_SB_SB_EEENS5_IJNSA_ILi0EEESU_SU_EEEEENS5_IJNS4_10UnderscoreESX_SX_EEEEENS4_23SM90_TMA_LOAD_MULTICASTENS4_14ComposedLayoutINS4_7SwizzleILi3ELi4ELi3EEENS4_18smem_ptr_flag_bitsILi32EEENSS_INS5_IJNSA_ILi8EEESG_EEENS5_IJSG_SB_EEEEEEEvNS4_8identityENS4_13SM90_TMA_LOADES1A_vS1B_EENS_8epilogue10collective18CollectiveEpilogueINS1E_23Sm100TmaWarpSpecializedILi3ELi2ELi16ELb1ELb0EEEJSH_NS5_IJNSS_ISF_SB_EENSS_ISG_SB_EEEEESI_SJ_SI_SJ_NS1E_6fusion15FusionCallbacksIS1I_NS1M_17LinearCombinationISI_fSI_fLNS_15FloatRoundStyleE2EEESH_S1L_JEEENS4_5SM1004TMEM4LOAD26SM100_TMEM_LOAD_16dp128b8xES1C_S1A_NS4_17SM75_U32x4_LDSM_NENS4_14SM90_TMA_STOREES1A_NS4_17SM90_U32x4_STSM_NENS4_39AutoVectorizingCopyWithAssumedAlignmentILi128EEEEEEvvEEEEvNT_6ParamsE)
	.align		4
        /*000c*/ 	.word	index@(__assertfail)
	.align		4
        /*0010*/ 	.word	0x00000000
	.align		4
        /*0014*/ 	.word	0xfffffffe
	.align		4
        /*0018*/ 	.word	0x00000000
	.align		4
        /*001c*/ 	.word	0xfffffffd
	.align		4
        /*0020*/ 	.word	0x00000000
	.align		4
        /*0024*/ 	.word	0xfffffffc


//--------------------- .nv.constant4             --------------------------
	.section	.nv.constant4,"a",@progbits
	.align	8
	.align		8
.nv.constant4:
        /*0000*/ 	.dword	__assertfail
	.align		8
        /*0008*/ 	.dword	__unnamed_1
	.align		8
        /*0010*/ 	.dword	__unnamed_2
	.align		8
        /*0018*/ 	.dword	_ZN39_INTERNAL_324564d8_4_k_cu_fbb35037_92544cuda3std3__45__cpo5beginE
	.align		8
        /*0020*/ 	.dword	_ZN39_INTERNAL_324564d8_4_k_cu_fbb35037_92544cuda3std3__45__cpo3endE
	.align		8
        /*0028*/ 	.dword	_ZN39_INTERNAL_324564d8_4_k_cu_fbb35037_92544cuda3std3__45__cpo6cbeginE
	.align		8
        /*0030*/ 	.dword	_ZN39_INTERNAL_324564d8_4_k_cu_fbb35037_92544cuda3std3__45__cpo4cendE
	.align		8
        /*0038*/ 	.dword	_ZN39_INTERNAL_324564d8_4_k_cu_fbb35037_92544cuda3std3__441_GLOBAL__N__324564d8_4_k_cu_fbb35037_92546ignoreE
	.align		8
        /*0040*/ 	.dword	_ZN39_INTERNAL_324564d8_4_k_cu_fbb35037_92544cuda3std3__419piecewise_constructE
	.align		8
        /*0048*/ 	.dword	_ZN39_INTERNAL_324564d8_4_k_cu_fbb35037_92544cuda3std3__48in_placeE
	.align		8
        /*0050*/ 	.dword	_ZN39_INTERNAL_324564d8_4_k_cu_fbb35037_92544cuda3std6ranges3__45__cpo4swapE
	.align		8
        /*0058*/ 	.dword	_ZN39_INTERNAL_324564d8_4_k_cu_fbb35037_92544cuda3std6ranges3__45__cpo9iter_moveE
	.align		8
        /*0060*/ 	.dword	_ZN39_INTERNAL_324564d8_4_k_cu_fbb35037_92544cute7productE
	.align		8
        /*0068*/ 	.dword	_ZN39_INTERNAL_324564d8_4_k_cu_fbb35037_92544cute1_E
	.align		8
        /*0070*/ 	.dword	$str$25
	.align		8
        /*0078*/ 	.dword	$str$26
	.align		8
        /*0080*/ 	.dword	$str$27
	.align		8
        /*0088*/ 	.dword	$str$28


//--------------------- .text._ZN7cutlass13device_kernelINS_4gemm6kernel13GemmUniversalIN4cute5tupleIJiiiiEEENS1_10collective13CollectiveMmaINS1_35MainloopSm100TmaUmmaWarpSpecializedILi3ELi2ELi4ENS5_IJNS4_1CILi1EEENSA_ILi2EEESB_EEEEENS5_IJNSA_ILi64EEESF_NSA_ILi32EEEEEENS_10tfloat32_tENS5_IJlSB_lEEESI_SJ_NS4_8TiledMMAINS4_8MMA_AtomIJNS4_17SM100_MMA_TF32_SSISI_SI_fLi64ELi64ELNS4_4UMMA5MajorE0ELSO_0ELNSN_7ScaleInE0ELSP_0EEEEEENS4_6LayoutINS5_IJSB_SB_SB_EEENS5_IJNSA_ILi0EEESU_SU_EEEEENS5_IJNS4_10UnderscoreESX_SX_EEEEENS4_23SM90_TMA_LOAD_MULTICASTENS4_14ComposedLayoutINS4_7SwizzleILi3ELi4ELi3EEENS4_18smem_ptr_flag_bitsILi32EEENSS_INS5_IJNSA_ILi8EEESG_EEENS5_IJSG_SB_EEEEEEEvNS4_8identityENS4_13SM90_TMA_LOADES1A_vS1B_EENS_8epilogue10collective18CollectiveEpilogueINS1E_23Sm100TmaWarpSpecializedILi3ELi2ELi16ELb1ELb0EEEJSH_NS5_IJNSS_ISF_SB_EENSS_ISG_SB_EEEEESI_SJ_SI_SJ_NS1E_6fusion15FusionCallbacksIS1I_NS1M_17LinearCombinationISI_fSI_fLNS_15FloatRoundStyleE2EEESH_S1L_JEEENS4_5SM1004TMEM4LOAD26SM100_TMEM_LOAD_16dp128b8xES1C_S1A_NS4_17SM75_U32x4_LDSM_NENS4_14SM90_TMA_STOREES1A_NS4_17SM90_U32x4_STSM_NENS4_39AutoVectorizingCopyWithAssumedAlignmentILi128EEEEEEvvEEEEvNT_6ParamsE --------------------------
	.section	.text._ZN7cutlass13device_kernelINS_4gemm6kernel13GemmUniversalIN4cute5tupleIJiiiiEEENS1_10collective13CollectiveMmaINS1_35MainloopSm100TmaUmmaWarpSpecializedILi3ELi2ELi4ENS5_IJNS4_1CILi1EEENSA_ILi2EEESB_EEEEENS5_IJNSA_ILi64EEESF_NSA_ILi32EEEEEENS_10tfloat32_tENS5_IJlSB_lEEESI_SJ_NS4_8TiledMMAINS4_8MMA_AtomIJNS4_17SM100_MMA_TF32_SSISI_SI_fLi64ELi64ELNS4_4UMMA5MajorE0ELSO_0ELNSN_7ScaleInE0ELSP_0EEEEEENS4_6LayoutINS5_IJSB_SB_SB_EEENS5_IJNSA_ILi0EEESU_SU_EEEEENS5_IJNS4_10UnderscoreESX_SX_EEEEENS4_23SM90_TMA_LOAD_MULTICASTENS4_14ComposedLayoutINS4_7SwizzleILi3ELi4ELi3EEENS4_18smem_ptr_flag_bitsILi32EEENSS_INS5_IJNSA_ILi8EEESG_EEENS5_IJSG_SB_EEEEEEEvNS4_8identityENS4_13SM90_TMA_LOADES1A_vS1B_EENS_8epilogue10collective18CollectiveEpilogueINS1E_23Sm100TmaWarpSpecializedILi3ELi2ELi16ELb1ELb0EEEJSH_NS5_IJNSS_ISF_SB_EENSS_ISG_SB_EEEEESI_SJ_SI_SJ_NS1E_6fusion15FusionCallbacksIS1I_NS1M_17LinearCombinationISI_fSI_fLNS_15FloatRoundStyleE2EEESH_S1L_JEEENS4_5SM1004TMEM4LOAD26SM100_TMEM_LOAD_16dp128b8xES1C_S1A_NS4_17SM75_U32x4_LDSM_NENS4_14SM90_TMA_STOREES1A_NS4_17SM90_U32x4_STSM_NENS4_39AutoVectorizingCopyWithAssumedAlignmentILi128EEEEEEvvEEEEvNT_6ParamsE,"ax",@progbits
	.align	128
.text._ZN7cutlass13device_kernelINS_4gemm6kernel13GemmUniversalIN4cute5tupleIJiiiiEEENS1_10collective13CollectiveMmaINS1_35MainloopSm100TmaUmmaWarpSpecializedILi3ELi2ELi4ENS5_IJNS4_1CILi1EEENSA_ILi2EEESB_EEEEENS5_IJNSA_ILi64EEESF_NSA_ILi32EEEEEENS_10tfloat32_tENS5_IJlSB_lEEESI_SJ_NS4_8TiledMMAINS4_8MMA_AtomIJNS4_17SM100_MMA_TF32_SSISI_SI_fLi64ELi64ELNS4_4UMMA5MajorE0ELSO_0ELNSN_7ScaleInE0ELSP_0EEEEEENS4_6LayoutINS5_IJSB_SB_SB_EEENS5_IJNSA_ILi0EEESU_SU_EEEEENS5_IJNS4_10UnderscoreESX_SX_EEEEENS4_23SM90_TMA_LOAD_MULTICASTENS4_14ComposedLayoutINS4_7SwizzleILi3ELi4ELi3EEENS4_18smem_ptr_flag_bitsILi32EEENSS_INS5_IJNSA_ILi8EEESG_EEENS5_IJSG_SB_EEEEEEEvNS4_8identityENS4_13SM90_TMA_LOADES1A_vS1B_EENS_8epilogue10collective18CollectiveEpilogueINS1E_23Sm100TmaWarpSpecializedILi3ELi2ELi16ELb1ELb0EEEJSH_NS5_IJNSS_ISF_SB_EENSS_ISG_SB_EEEEESI_SJ_SI_SJ_NS1E_6fusion15FusionCallbacksIS1I_NS1M_17LinearCombinationISI_fSI_fLNS_15FloatRoundStyleE2EEESH_S1L_JEEENS4_5SM1004TMEM4LOAD26SM100_TMEM_LOAD_16dp128b8xES1C_S1A_NS4_17SM75_U32x4_LDSM_NENS4_14SM90_TMA_STOREES1A_NS4_17SM90_U32x4_STSM_NENS4_39AutoVectorizingCopyWithAssumedAlignmentILi128EEEEEEvvEEEEvNT_6ParamsE:
        .type           _ZN7cutlass13device_kernelINS_4gemm6kernel13GemmUniversalIN4cute5tupleIJiiiiEEENS1_10collective13CollectiveMmaINS1_35MainloopSm100TmaUmmaWarpSpecializedILi3ELi2ELi4ENS5_IJNS4_1CILi1EEENSA_ILi2EEESB_EEEEENS5_IJNSA_ILi64EEESF_NSA_ILi32EEEEEENS_10tfloat32_tENS5_IJlSB_lEEESI_SJ_NS4_8TiledMMAINS4_8MMA_AtomIJNS4_17SM100_MMA_TF32_SSISI_SI_fLi64ELi64ELNS4_4UMMA5MajorE0ELSO_0ELNSN_7ScaleInE0ELSP_0EEEEEENS4_6LayoutINS5_IJSB_SB_SB_EEENS5_IJNSA_ILi0EEESU_SU_EEEEENS5_IJNS4_10UnderscoreESX_SX_EEEEENS4_23SM90_TMA_LOAD_MULTICASTENS4_14ComposedLayoutINS4_7SwizzleILi3ELi4ELi3EEENS4_18smem_ptr_flag_bitsILi32EEENSS_INS5_IJNSA_ILi8EEESG_EEENS5_IJSG_SB_EEEEEEEvNS4_8identityENS4_13SM90_TMA_LOADES1A_vS1B_EENS_8epilogue10collective18CollectiveEpilogueINS1E_23Sm100TmaWarpSpecializedILi3ELi2ELi16ELb1ELb0EEEJSH_NS5_IJNSS_ISF_SB_EENSS_ISG_SB_EEEEESI_SJ_SI_SJ_NS1E_6fusion15FusionCallbacksIS1I_NS1M_17LinearCombinationISI_fSI_fLNS_15FloatRoundStyleE2EEESH_S1L_JEEENS4_5SM1004TMEM4LOAD26SM100_TMEM_LOAD_16dp128b8xES1C_S1A_NS4_17SM75_U32x4_LDSM_NENS4_14SM90_TMA_STOREES1A_NS4_17SM90_U32x4_STSM_NENS4_39AutoVectorizingCopyWithAssumedAlignmentILi128EEEEEEvvEEEEvNT_6ParamsE,@function
        .size           _ZN7cutlass13device_kernelINS_4gemm6kernel13GemmUniversalIN4cute5tupleIJiiiiEEENS1_10collective13CollectiveMmaINS1_35MainloopSm100TmaUmmaWarpSpecializedILi3ELi2ELi4ENS5_IJNS4_1CILi1EEENSA_ILi2EEESB_EEEEENS5_IJNSA_ILi64EEESF_NSA_ILi32EEEEEENS_10tfloat32_tENS5_IJlSB_lEEESI_SJ_NS4_8TiledMMAINS4_8MMA_AtomIJNS4_17SM100_MMA_TF32_SSISI_SI_fLi64ELi64ELNS4_4UMMA5MajorE0ELSO_0ELNSN_7ScaleInE0ELSP_0EEEEEENS4_6LayoutINS5_IJSB_SB_SB_EEENS5_IJNSA_ILi0EEESU_SU_EEEEENS5_IJNS4_10UnderscoreESX_SX_EEEEENS4_23SM90_TMA_LOAD_MULTICASTENS4_14ComposedLayoutINS4_7SwizzleILi3ELi4ELi3EEENS4_18smem_ptr_flag_bitsILi32EEENSS_INS5_IJNSA_ILi8EEESG_EEENS5_IJSG_SB_EEEEEEEvNS4_8identityENS4_13SM90_TMA_LOADES1A_vS1B_EENS_8epilogue10collective18CollectiveEpilogueINS1E_23Sm100TmaWarpSpecializedILi3ELi2ELi16ELb1ELb0EEEJSH_NS5_IJNSS_ISF_SB_EENSS_ISG_SB_EEEEESI_SJ_SI_SJ_NS1E_6fusion15FusionCallbacksIS1I_NS1M_17LinearCombinationISI_fSI_fLNS_15FloatRoundStyleE2EEESH_S1L_JEEENS4_5SM1004TMEM4LOAD26SM100_TMEM_LOAD_16dp128b8xES1C_S1A_NS4_17SM75_U32x4_LDSM_NENS4_14SM90_TMA_STOREES1A_NS4_17SM90_U32x4_STSM_NENS4_39AutoVectorizingCopyWithAssumedAlignmentILi128EEEEEEvvEEEEvNT_6ParamsE,(.L_x_158 - _ZN7cutlass13device_kernelINS_4gemm6kernel13GemmUniversalIN4cute5tupleIJiiiiEEENS1_10collective13CollectiveMmaINS1_35MainloopSm100TmaUmmaWarpSpecializedILi3ELi2ELi4ENS5_IJNS4_1CILi1EEENSA_ILi2EEESB_EEEEENS5_IJNSA_ILi64EEESF_NSA_ILi32EEEEEENS_10tfloat32_tENS5_IJlSB_lEEESI_SJ_NS4_8TiledMMAINS4_8MMA_AtomIJNS4_17SM100_MMA_TF32_SSISI_SI_fLi64ELi64ELNS4_4UMMA5MajorE0ELSO_0ELNSN_7ScaleInE0ELSP_0EEEEEENS4_6LayoutINS5_IJSB_SB_SB_EEENS5_IJNSA_ILi0EEESU_SU_EEEEENS5_IJNS4_10UnderscoreESX_SX_EEEEENS4_23SM90_TMA_LOAD_MULTICASTENS4_14ComposedLayoutINS4_7SwizzleILi3ELi4ELi3EEENS4_18smem_ptr_flag_bitsILi32EEENSS_INS5_IJNSA_ILi8EEESG_EEENS5_IJSG_SB_EEEEEEEvNS4_8identityENS4_13SM90_TMA_LOADES1A_vS1B_EENS_8epilogue10collective18CollectiveEpilogueINS1E_23Sm100TmaWarpSpecializedILi3ELi2ELi16ELb1ELb0EEEJSH_NS5_IJNSS_ISF_SB_EENSS_ISG_SB_EEEEESI_SJ_SI_SJ_NS1E_6fusion15FusionCallbacksIS1I_NS1M_17LinearCombinationISI_fSI_fLNS_15FloatRoundStyleE2EEESH_S1L_JEEENS4_5SM1004TMEM4LOAD26SM100_TMEM_LOAD_16dp128b8xES1C_S1A_NS4_17SM75_U32x4_LDSM_NENS4_14SM90_TMA_STOREES1A_NS4_17SM90_U32x4_STSM_NENS4_39AutoVectorizingCopyWithAssumedAlignmentILi128EEEEEEvvEEEEvNT_6ParamsE)
        .other          _ZN7cutlass13device_kernelINS_4gemm6kernel13GemmUniversalIN4cute5tupleIJiiiiEEENS1_10collective13CollectiveMmaINS1_35MainloopSm100TmaUmmaWarpSpecializedILi3ELi2ELi4ENS5_IJNS4_1CILi1EEENSA_ILi2EEESB_EEEEENS5_IJNSA_ILi64EEESF_NSA_ILi32EEEEEENS_10tfloat32_tENS5_IJlSB_lEEESI_SJ_NS4_8TiledMMAINS4_8MMA_AtomIJNS4_17SM100_MMA_TF32_SSISI_SI_fLi64ELi64ELNS4_4UMMA5MajorE0ELSO_0ELNSN_7ScaleInE0ELSP_0EEEEEENS4_6LayoutINS5_IJSB_SB_SB_EEENS5_IJNSA_ILi0EEESU_SU_EEEEENS5_IJNS4_10UnderscoreESX_SX_EEEEENS4_23SM90_TMA_LOAD_MULTICASTENS4_14ComposedLayoutINS4_7SwizzleILi3ELi4ELi3EEENS4_18smem_ptr_flag_bitsILi32EEENSS_INS5_IJNSA_ILi8EEESG_EEENS5_IJSG_SB_EEEEEEEvNS4_8identityENS4_13SM90_TMA_LOADES1A_vS1B_EENS_8epilogue10collective18CollectiveEpilogueINS1E_23Sm100TmaWarpSpecializedILi3ELi2ELi16ELb1ELb0EEEJSH_NS5_IJNSS_ISF_SB_EENSS_ISG_SB_EEEEESI_SJ_SI_SJ_NS1E_6fusion15FusionCallbacksIS1I_NS1M_17LinearCombinationISI_fSI_fLNS_15FloatRoundStyleE2EEESH_S1L_JEEENS4_5SM1004TMEM4LOAD26SM100_TMEM_LOAD_16dp128b8xES1C_S1A_NS4_17SM75_U32x4_LDSM_NENS4_14SM90_TMA_STOREES1A_NS4_17SM90_U32x4_STSM_NENS4_39AutoVectorizingCopyWithAssumedAlignmentILi128EEEEEEvvEEEEvNT_6ParamsE,@"STO_CUDA_ENTRY STV_DEFAULT"
_ZN7cutlass13device_kernelINS_4gemm6kernel13GemmUniversalIN4cute5tupleIJiiiiEEENS1_10collective13CollectiveMmaINS1_35MainloopSm100TmaUmmaWarpSpecializedILi3ELi2ELi4ENS5_IJNS4_1CILi1EEENSA_ILi2EEESB_EEEEENS5_IJNSA_ILi64EEESF_NSA_ILi32EEEEEENS_10tfloat32_tENS5_IJlSB_lEEESI_SJ_NS4_8TiledMMAINS4_8MMA_AtomIJNS4_17SM100_MMA_TF32_SSISI_SI_fLi64ELi64ELNS4_4UMMA5MajorE0ELSO_0ELNSN_7ScaleInE0ELSP_0EEEEEENS4_6LayoutINS5_IJSB_SB_SB_EEENS5_IJNSA_ILi0EEESU_SU_EEEEENS5_IJNS4_10UnderscoreESX_SX_EEEEENS4_23SM90_TMA_LOAD_MULTICASTENS4_14ComposedLayoutINS4_7SwizzleILi3ELi4ELi3EEENS4_18smem_ptr_flag_bitsILi32EEENSS_INS5_IJNSA_ILi8EEESG_EEENS5_IJSG_SB_EEEEEEEvNS4_8identityENS4_13SM90_TMA_LOADES1A_vS1B_EENS_8epilogue10collective18CollectiveEpilogueINS1E_23Sm100TmaWarpSpecializedILi3ELi2ELi16ELb1ELb0EEEJSH_NS5_IJNSS_ISF_SB_EENSS_ISG_SB_EEEEESI_SJ_SI_SJ_NS1E_6fusion15FusionCallbacksIS1I_NS1M_17LinearCombinationISI_fSI_fLNS_15FloatRoundStyleE2EEESH_S1L_JEEENS4_5SM1004TMEM4LOAD26SM100_TMEM_LOAD_16dp128b8xES1C_S1A_NS4_17SM75_U32x4_LDSM_NENS4_14SM90_TMA_STOREES1A_NS4_17SM90_U32x4_STSM_NENS4_39AutoVectorizingCopyWithAssumedAlignmentILi128EEEEEEvvEEEEvNT_6ParamsE:
[----:B------:R-:W1:Y:S01]  /*0000*/  LDC R1, c[0x0][0x37c] ;  /* 0x0000df00ff017b82 */ /* 0x000e620000000800 */
[----:B------:R-:W2:Y:S01]  /*0010*/  S2R R64, SR_TID.X ;  /* 0x0000000000407919 */ /* 0x000ea20000002100 */
[----:B------:R-:W3:Y:S01]  /*0020*/  LDCU.64 UR8, c[0x0][0x890] ;  /* 0x00011200ff0877ac */ /* 0x000ee20008000a00 */
[----:B------:R-:W-:Y:S02]  /*0030*/  PRMT R53, RZ, 0x7610, R53 ;  /* 0x00007610ff357816 */ /* 0x000fe40000000035 */
[----:B------:R-:W-:Y:S01]  /*0040*/  ELECT P3, URZ, PT ;  /* 0x0000000000ff782f */ /* 0x000fe20003860000 */
[----:B---3--:R-:W-:-:S04]  /*0050*/  UISETP.NE.U32.AND UP0, UPT, UR8, URZ, UPT ;  /* 0x000000ff0800728c */ /* 0x008fc8000bf05070 */
[----:B------:R-:W-:Y:S01]  /*0060*/  UISETP.NE.AND.EX UP0, UPT, UR9, URZ, UPT, UP0 ;  /* 0x000000ff0900728c */ /* 0x000fe2000bf05300 */
[----:B--2---:R-:W-:-:S05]  /*0070*/  SHF.R.U32.HI R54, RZ, 0x5, R64 ;  /* 0x00000005ff367819 */ /* 0x004fca0000011640 */
[----:B------:R-:W2:Y:S02]  /*0080*/  SHFL.IDX PT, R0, R54, RZ, 0x1f ;  /* 0x00001fff36007589 */ /* 0x000ea400000e0000 */
[----:B--2---:R-:W-:Y:S01]  /*0090*/  R2UR UR22, R0 ;  /* 0x00000000001672ca */ /* 0x004fe200000e0000 */
[----:B-1----:R-:W-:-:S14]  /*00a0*/  BRA.U UP0, `(.L_x_0) ;  /* 0x0000000100307547 */ /* 0x002fdc000b800000 */
[----:B------:R-:W1:Y:S02]  /*00b0*/  LDCU.64 UR4, c[0x0][0x888] ;  /* 0x00011100ff0477ac */ /* 0x000e640008000a00 */
[----:B-1----:R-:W-:-:S04]  /*00c0*/  UISETP.NE.U32.AND UP0, UPT, UR4, URZ, UPT ;  /* 0x000000ff0400728c */ /* 0x002fc8000bf05070 */
[----:B------:R-:W-:-:S09]  /*00d0*/  UISETP.NE.AND.EX UP0, UPT, UR5, URZ, UPT, UP0 ;  /* 0x000000ff0500728c */ /* 0x000fd2000bf05300 */
[----:B------:R-:W-:Y:S05]  /*00e0*/  BRA.U !UP0, `(.L_x_1) ;  /* 0x0000000108147547 */ /* 0x000fea000b800000 */
[----:B------:R-:W1:Y:S01]  /*00f0*/  LDC.64 R26, c[0x0][0x888] ;  /* 0x00022200ff1a7b82 */ /* 0x000e620000000a00 */
[----:B------:R-:W1:Y:S02]  /*0100*/  LDCU.64 UR4, c[0x0][0x358] ;  /* 0x00006b00ff0477ac */ /* 0x000e640008000a00 */
[----:B-1----:R1:W5:Y:S01]  /*0110*/  LDG.E R26, desc[UR4][R26.64] ;  /* 0x000000041a1a7981 */ /* 0x002362000c1e1900 */
[----:B------:R-:W-:Y:S01]  /*0120*/  HFMA2 R53, -RZ, RZ, 0, 5.9604644775390625e-08 ;  /* 0x00000001ff357431 */ /* 0x000fe200000001ff */
[----:B------:R-:W-:Y:S05]  /*0130*/  BRA `(.L_x_0) ;  /* 0x00000000000c7947 */ /* 0x000fea0003800000 */
.L_x_1:
[----:B------:R-:W1:Y:S01]  /*0140*/  LDCU UR4, c[0x0][0x880] ;  /* 0x00011000ff0477ac */ /* 0x000e620008000800 */
[----:B------:R-:W-:Y:S01]  /*0150*/  HFMA2 R53, -RZ, RZ, 0, 5.9604644775390625e-08 ;  /* 0x00000001ff357431 */ /* 0x000fe200000001ff */
[----:B-1----:R-:W-:-:S07]  /*0160*/  MOV R26, UR4 ;  /* 0x00000004001a7c02 */ /* 0x002fce0008000f00 */
.L_x_0:
[----:B------:R-:W2:Y:S02]  /*0170*/  LDCU.64 UR4, c[0x0][0x8b0] ;  /* 0x00011600ff0477ac */ /* 0x000ea40008000a00 */
[----:B--2---:R-:W-:-:S04]  /*0180*/  UISETP.NE.U32.AND UP0, UPT, UR4, URZ, UPT ;  /* 0x000000ff0400728c */ /* 0x004fc8000bf05070 */
[----:B------:R-:W-:-:S09]  /*0190*/  UISETP.NE.AND.EX UP0, UPT, UR5, URZ, UPT, UP0 ;  /* 0x000000ff0500728c */ /* 0x000fd2000bf05300 */
[----:B------:R-:W-:Y:S05]  /*01a0*/  BRA.U UP0, `(.L_x_2) ;  /* 0x0000000100287547 */ /* 0x000fea000b800000 */
[----:B------:R-:W2:Y:S02]  /*01b0*/  LDCU.64 UR4, c[0x0][0x8a8] ;  /* 0x00011500ff0477ac */ /* 0x000ea40008000a00 */
[----:B--2---:R-:W-:-:S04]  /*01c0*/  UISETP.NE.U32.AND UP0, UPT, UR4, URZ, UPT ;  /* 0x000000ff0400728c */ /* 0x004fc8000bf05070 */
[----:B------:R-:W-:-:S09]  /*01d0*/  UISETP.NE.AND.EX UP0, UPT, UR5, URZ, UPT, UP0 ;  /* 0x000000ff0500728c */ /* 0x000fd2000bf05300 */
[----:B------:R-:W-:Y:S05]  /*01e0*/  BRA.U !UP0, `(.L_x_3) ;  /* 0x0000000108107547 */ /* 0x000fea000b800000 */
[----:B------:R-:W2:Y:S01]  /*01f0*/  LDC.64 R24, c[0x0][0x8a8] ;  /* 0x00022a00ff187b82 */ /* 0x000ea20000000a00 */
[----:B------:R-:W2:Y:S02]  /*0200*/  LDCU.64 UR4, c[0x0][0x358] ;  /* 0x00006b00ff0477ac */ /* 0x000ea40008000a00 */
[----:B--2---:R2:W5:Y:S01]  /*0210*/  LDG.E R24, desc[UR4][R24.64] ;  /* 0x0000000418187981 */ /* 0x004562000c1e1900 */
[----:B------:R-:W-:Y:S05]  /*0220*/  BRA `(.L_x_2) ;  /* 0x0000000000087947 */ /* 0x000fea0003800000 */
.L_x_3:
[----:B------:R-:W2:Y:S02]  /*0230*/  LDCU UR4, c[0x0][0x8a0] ;  /* 0x00011400ff0477ac */ /* 0x000ea40008000800 */
[----:B--2---:R-:W-:Y:S02]  /*0240*/  MOV R24, UR4 ;  /* 0x0000000400187c02 */ /* 0x004fe40008000f00 */
.L_x_2:
[----:B------:R-:W-:Y:S01]  /*0250*/  IMAD.U32 R0, RZ, RZ, UR22 ;  /* 0x00000016ff007e24 */ /* 0x000fe2000f8e00ff */
[----:B------:R-:W-:Y:S04]  /*0260*/  BSSY.RECONVERGENT B0, `(.L_x_4) ;  /* 0x000000c000007945 */ /* 0x000fe80003800200 */
[C---:B------:R-:W-:Y:S02]  /*0270*/  ISETP.NE.OR P1, PT, R0.reuse, 0x1, !P3 ;  /* 0x000000010000780c */ /* 0x040fe40005f25670 */
[----:B------:R-:W-:-:S11]  /*0280*/  ISETP.NE.OR P0, PT, R0, 0x3, !P3 ;  /* 0x000000030000780c */ /* 0x000fd60005f05670 */
[----:B------:R-:W-:Y:S05]  /*0290*/  @P1 BRA `(.L_x_5) ;  /* 0x0000000000201947 */ /* 0x000fea0003800000 */
[----:B------:R-:W3:Y:S02]  /*02a0*/  LDCU.64 UR4, c[0x0][0x348] ;  /* 0x00006900ff0477ac */ /* 0x000ee40008000a00 */
[----:B---3--:R-:W-:Y:S02]  /*02b0*/  UIADD3 UR6, UP1, UPT, UR4, 0x80, URZ ;  /* 0x0000008004067890 */ /* 0x008fe4000ff3e0ff */
[----:B------:R-:W-:Y:S02]  /*02c0*/  UIADD3 UR4, UP0, UPT, UR4, 0x180, URZ ;  /* 0x0000018004047890 */ /* 0x000fe4000ff1e0ff */
[----:B------:R-:W-:Y:S02]  /*02d0*/  UIADD3.X UR7, UPT, UPT, URZ, UR5, URZ, UP1, !UPT ;  /* 0x00000005ff077290 */ /* 0x000fe40008ffe4ff */
[----:B------:R-:W-:-:S07]  /*02e0*/  UIADD3.X UR5, UPT, UPT, URZ, UR5, URZ, UP0, !UPT ;  /* 0x00000005ff057290 */ /* 0x000fce00087fe4ff */
[----:B------:R3:W-:Y:S02]  /*02f0*/  UTMACCTL.PF [UR6] ;  /* 0x00000000060079b9 */ /* 0x0007e40008040000 */
[----:B------:R3:W-:Y:S02]  /*0300*/  UTMACCTL.PF [UR4] ;  /* 0x00000000040079b9 */ /* 0x0007e40008040000 */
[----:B---3--:R-:W-:Y:S01]  /*0310*/  NOP ;  /* 0x0000000000007918 */ /* 0x008fe20000000000 */
.L_x_5:
[----:B------:R-:W-:Y:S05]  /*0320*/  BSYNC.RECONVERGENT B0 ;  /* 0x0000000000007941 */ /* 0x000fea0003800200 */
.L_x_4:
[----:B------:R-:W-:Y:S04]  /*0330*/  BSSY.RECONVERGENT B0, `(.L_x_6) ;  /* 0x000000a000007945 */ /* 0x000fe80003800200 */
        /* <DEDUP_REMOVED lines=9> */
.L_x_7:
[----:B------:R-:W-:Y:S05]  /*03d0*/  BSYNC.RECONVERGENT B0 ;  /* 0x0000000000007941 */ /* 0x000fea0003800200 */
.L_x_6:
[----:B------:R-:W3:Y:S01]  /*03e0*/  LDCU.64 UR4, c[0x0][0x888] ;  /* 0x00011100ff0477ac */ /* 0x000ee20008000a00 */
[----:B------:R-:W-:Y:S02]  /*03f0*/  UISETP.EQ.U32.AND UP1, UPT, UR8, URZ, UPT ;  /* 0x000000ff0800728c */ /* 0x000fe4000bf22070 */
[----:B------:R-:W-:Y:S02]  /*0400*/  UPLOP3.LUT UP3, UPT, UPT, UPT, UPT, 0x80, 0x8 ;  /* 0x000000000008789c */ /* 0x000fe40003f6f070 */
[----:B---3--:R-:W-:-:S04]  /*0410*/  UISETP.NE.U32.AND UP0, UPT, UR4, URZ, UPT ;  /* 0x000000ff0400728c */ /* 0x008fc8000bf05070 */
[----:B------:R-:W-:-:S04]  /*0420*/  UISETP.NE.AND.EX UP0, UPT, UR5, URZ, UPT, UP0 ;  /* 0x000000ff0500728c */ /* 0x000fc8000bf05300 */
[----:B------:R-:W-:-:S04]  /*0430*/  UISETP.EQ.OR.EX UP2, UPT, UR9, URZ, !UP0, UP1 ;  /* 0x000000ff0900728c */ /* 0x000fc8000c742710 */
[----:B------:R-:W-:-:S06]  /*0440*/  UP2UR UR4, UPR, URZ, 0x4 ;  /* 0x00000004ff047883 */ /* 0x000fcc0008000000 */
[----:B------:R-:W-:Y:S01]  /*0450*/  MOV R57, UR4 ;  /* 0x0000000400397c02 */ /* 0x000fe20008000f00 */
[----:B------:R-:W-:Y:S06]  /*0460*/  BRA.U !UP2, `(.L_x_8) ;  /* 0x000000010a207547 */ /* 0x000fec000b800000 */
[----:B------:R-:W-:Y:S01]  /*0470*/  UISETP.NE.U32.AND UP1, UPT, UR8, URZ, UPT ;  /* 0x000000ff0800728c */ /* 0x000fe2000bf25070 */
[----:B-----5:R-:W-:Y:S01]  /*0480*/  FSETP.NEU.AND P0, PT, R26, RZ, PT ;  /* 0x000000ff1a00720b */ /* 0x020fe20003f0d000 */
[----:B------:R-:W-:Y:S02]  /*0490*/  USEL UR4, URZ, 0xffffffff, UP0 ;  /* 0xffffffffff047887 */ /* 0x000fe40008000000 */
[----:B------:R-:W-:-:S10]  /*04a0*/  UISETP.NE.AND.EX UP1, UPT, UR9, URZ, UPT, UP1 ;  /* 0x000000ff0900728c */ /* 0x000fd4000bf25310 */
[----:B------:R-:W-:Y:S01]  /*04b0*/  VOTEU.ANY UP0, P0 ;  /* 0x0000000000ff7886 */ /* 0x000fe20000000100 */
[----:B------:R-:W-:-:S04]  /*04c0*/  @!UP1 USEL UR4, URZ, 0xffffffff, UP0 ;  /* 0xffffffffff049887 */ /* 0x000fc80008000000 */
[----:B------:R-:W-:-:S04]  /*04d0*/  ULOP3.LUT UR4, UR4, 0x1, URZ, 0xc0, !UPT ;  /* 0x0000000104047892 */ /* 0x000fc8000f8ec0ff */
[----:B------:R-:W-:-:S11]  /*04e0*/  UISETP.NE.U32.AND UP3, UPT, UR4, 0x1, UPT ;  /* 0x000000010400788c */ /* 0x000fd6000bf65070 */
.L_x_8:
[----:B------:R-:W3:Y:S01]  /*04f0*/  SHFL.IDX PT, R2, R54, RZ, 0x1f ;  /* 0x00001fff36027589 */ /* 0x000ee200000e0000 */
[----:B------:R-:W-:-:S04]  /*0500*/  UISETP.NE.AND UP0, UPT, UR22, 0x2, UPT ;  /* 0x000000021600788c */ /* 0x000fc8000bf05270 */
[----:B------:R-:W-:Y:S01]  /*0510*/  USEL UR37, URZ, 0x1, UP0 ;  /* 0x00000001ff257887 */ /* 0x000fe20008000000 */
[----:B---3--:R-:W-:-:S13]  /*0520*/  ISETP.NE.AND P0, PT, R2, RZ, PT ;  /* 0x000000ff0200720c */ /* 0x008fda0003f05270 */
[----:B------:R-:W-:Y:S05]  /*0530*/  @P0 BRA `(.L_x_9) ;  /* 0x0000000000500947 */ /* 0x000fea0003800000 */
[----:B------:R-:W3:Y:S01]  /*0540*/  S2UR UR4, SR_CgaCtaId ;  /* 0x00000000000479c3 */ /* 0x000ee20000008800 */
[----:B------:R-:W-:Y:S01]  /*0550*/  UMOV UR5, 0x400 ;  /* 0x0000040000057882 */ /* 0x000fe20000000000 */
[----:B------:R-:W-:Y:S01]  /*0560*/  UMOV UR8, 0x1 ;  /* 0x0000000100087882 */ /* 0x000fe20000000000 */
[----:B------:R-:W-:Y:S01]  /*0570*/  UMOV UR6, 0x2 ;  /* 0x0000000200067882 */ /* 0x000fe20000000000 */
[----:B------:R-:W-:-:S04]  /*0580*/  UIADD3 UR8, UPT, UPT, -UR8, 0x100000, URZ ;  /* 0x0010000008087890 */ /* 0x000fc8000fffe1ff */
[----:B------:R-:W-:Y:S02]  /*0590*/  USHF.L.U32 UR9, UR8, 0xb, URZ ;  /* 0x0000000b08097899 */ /* 0x000fe400080006ff */
[----:B------:R-:W-:Y:S02]  /*05a0*/  USHF.L.U32 UR8, UR8, 0x1, URZ ;  /* 0x0000000108087899 */ /* 0x000fe400080006ff */
[----:B------:R-:W-:-:S04]  /*05b0*/  UIADD3 UR6, UPT, UPT, -UR6, 0x100000, URZ ;  /* 0x0010000006067890 */ /* 0x000fc8000fffe1ff */
[----:B------:R-:W-:Y:S02]  /*05c0*/  USHF.L.U32 UR7, UR6, 0xb, URZ ;  /* 0x0000000b06077899 */ /* 0x000fe400080006ff */
[----:B------:R-:W-:Y:S01]  /*05d0*/  USHF.L.U32 UR6, UR6, 0x1, URZ ;  /* 0x0000000106067899 */ /* 0x000fe200080006ff */
[----:B------:R-:W-:Y:S01]  /*05e0*/  ELECT P0, URZ, PT ;  /* 0x0000000000ff782f */ /* 0x000fe20003800000 */
[----:B---3--:R-:W-:Y:S01]  /*05f0*/  ULEA UR4, UR4, UR5, 0x18 ;  /* 0x0000000504047291 */ /* 0x008fe2000f8ec0ff */
[----:B------:R-:W3:Y:S11]  /*0600*/  FENCE.VIEW.ASYNC.S ;  /* 0x00000000000073c6 */ /* 0x000ef60000000000 */
[----:B---3--:R3:W4:Y:S01]  /*0610*/  SYNCS.EXCH.64 URZ, [UR4], UR8 ;  /* 0x0000000804ff75b2 */ /* 0x0087220008000100 */
[----:B------:R3:W1:Y:S01]  /*0620*/  SYNCS.EXCH.64 URZ, [UR4+0x18], UR6 ;  /* 0x0000180604ff75b2 */ /* 0x0006620008000100 */
[----:B------:R3:W1:Y:S01]  /*0630*/  SYNCS.EXCH.64 URZ, [UR4+0x8], UR8 ;  /* 0x0000080804ff75b2 */ /* 0x0006620008000100 */
[----:B------:R3:W1:Y:S01]  /*0640*/  SYNCS.EXCH.64 URZ, [UR4+0x20], UR6 ;  /* 0x0000200604ff75b2 */ /* 0x0006620008000100 */
[----:B------:R3:W1:Y:S01]  /*0650*/  SYNCS.EXCH.64 URZ, [UR4+0x10], UR8 ;  /* 0x0000100804ff75b2 */ /* 0x0006620008000100 */
[----:B------:R3:W1:Y:S01]  /*0660*/  SYNCS.EXCH.64 URZ, [UR4+0x28], UR6 ;  /* 0x0000280604ff75b2 */ /* 0x0006620008000100 */
[----:B------:R-:W-:Y:S01]  /*0670*/  NOP ;  /* 0x0000000000007918 */ /* 0x000fe20000000000 */
.L_x_9:
[----:B------:R-:W2:Y:S01]  /*0680*/  SHFL.IDX PT, R2, R54, RZ, 0x1f ;  /* 0x00001fff36027589 */ /* 0x000ea200000e0000 */
[----:B------:R-:W-:Y:S01]  /*0690*/  NOP ;  /* 0x0000000000007918 */ /* 0x000fe20000000000 */
[----:B--2---:R-:W-:-:S13]  /*06a0*/  ISETP.NE.AND P0, PT, R2, 0x1, PT ;  /* 0x000000010200780c */ /* 0x004fda0003f05270 */
[----:B------:R-:W-:Y:S05]  /*06b0*/  @P0 BRA `(.L_x_10) ;  /* 0x0000000000500947 */ /* 0x000fea0003800000 */
[----:B---3--:R-:W2:Y:S01]  /*06c0*/  S2UR UR4, SR_CgaCtaId ;  /* 0x00000000000479c3 */ /* 0x008ea20000008800 */
        /* <DEDUP_REMOVED lines=10> */
[----:B--2---:R-:W-:Y:S01]  /*0770*/  ULEA UR4, UR4, UR5, 0x18 ;  /* 0x0000000504047291 */ /* 0x004fe2000f8ec0ff */
[----:B------:R-:W2:Y:S11]  /*0780*/  FENCE.VIEW.ASYNC.S ;  /* 0x00000000000073c6 */ /* 0x000eb60000000000 */
[----:B--2---:R2:W3:Y:S01]  /*0790*/  SYNCS.EXCH.64 URZ, [UR4+0x30], UR8 ;  /* 0x0000300804ff75b2 */ /* 0x0044e20008000100 */
[----:B------:R2:W1:Y:S01]  /*07a0*/  SYNCS.EXCH.64 URZ, [UR4+0x48], UR6 ;  /* 0x0000480604ff75b2 */ /* 0x0004620008000100 */
[----:B------:R2:W1:Y:S01]  /*07b0*/  SYNCS.EXCH.64 URZ, [UR4+0x38], UR8 ;  /* 0x0000380804ff75b2 */ /* 0x0004620008000100 */
[----:B------:R2:W1:Y:S01]  /*07c0*/  SYNCS.EXCH.64 URZ, [UR4+0x50], UR6 ;  /* 0x0000500604ff75b2 */ /* 0x0004620008000100 */
[----:B------:R2:W1:Y:S01]  /*07d0*/  SYNCS.EXCH.64 URZ, [UR4+0x40], UR8 ;  /* 0x0000400804ff75b2 */ /* 0x0004620008000100 */
[----:B------:R2:W1:Y:S01]  /*07e0*/  SYNCS.EXCH.64 URZ, [UR4+0x58], UR6 ;  /* 0x0000580604ff75b2 */ /* 0x0004620008000100 */
[----:B------:R-:W-:Y:S01]  /*07f0*/  NOP ;  /* 0x0000000000007918 */ /* 0x000fe20000000000 */
.L_x_10:
[----:B------:R-:W4:Y:S01]  /*0800*/  SHFL.IDX PT, R2, R54, RZ, 0x1f ;  /* 0x00001fff36027589 */ /* 0x000f2200000e0000 */
[----:B------:R-:W-:Y:S01]  /*0810*/  NOP ;  /* 0x0000000000007918 */ /* 0x000fe20000000000 */
[----:B----4-:R-:W-:-:S13]  /*0820*/  ISETP.NE.AND P0, PT, R2, 0x3, PT ;  /* 0x000000030200780c */ /* 0x010fda0003f05270 */
[----:B------:R-:W-:Y:S05]  /*0830*/  @P0 BRA `(.L_x_11) ;  /* 0x0000000000300947 */ /* 0x000fea0003800000 */
[----:B--23--:R-:W2:Y:S01]  /*0840*/  S2UR UR6, SR_CgaCtaId ;  /* 0x00000000000679c3 */ /* 0x00cea20000008800 */
[----:B------:R-:W-:Y:S01]  /*0850*/  UMOV UR4, 0x400 ;  /* 0x0000040000047882 */ /* 0x000fe20000000000 */
[----:B------:R-:W-:Y:S01]  /*0860*/  UMOV UR5, 0x20 ;  /* 0x0000002000057882 */ /* 0x000fe20000000000 */
[----:B------:R-:W-:Y:S01]  /*0870*/  ELECT P0, URZ, PT ;  /* 0x0000000000ff782f */ /* 0x000fe20003800000 */
[----:B--2---:R-:W-:Y:S02]  /*0880*/  ULEA UR6, UR6, UR4, 0x18 ;  /* 0x0000000406067291 */ /* 0x004fe4000f8ec0ff */
[----:B------:R-:W-:-:S04]  /*0890*/  UIADD3 UR4, UPT, UPT, -UR5, 0x100000, URZ ;  /* 0x0010000005047890 */ /* 0x000fc8000fffe1ff */
[----:B------:R-:W-:Y:S02]  /*08a0*/  USHF.L.U32 UR5, UR4, 0xb, URZ ;  /* 0x0000000b04057899 */ /* 0x000fe400080006ff */
[----:B------:R-:W-:Y:S01]  /*08b0*/  USHF.L.U32 UR4, UR4, 0x1, URZ ;  /* 0x0000000104047899 */ /* 0x000fe200080006ff */
[----:B------:R-:W2:Y:S11]  /*08c0*/  FENCE.VIEW.ASYNC.S ;  /* 0x00000000000073c6 */ /* 0x000eb60000000000 */
[----:B--2---:R4:W2:Y:S01]  /*08d0*/  SYNCS.EXCH.64 URZ, [UR6+0x60], UR4 ;  /* 0x0000600406ff75b2 */ /* 0x0048a20008000100 */
[----:B------:R4:W3:Y:S02]  /*08e0*/  SYNCS.EXCH.64 URZ, [UR6+0x68], UR4 ;  /* 0x0000680406ff75b2 */ /* 0x0008e40008000100 */
[----:B----4-:R-:W-:Y:S01]  /*08f0*/  NOP ;  /* 0x0000000000007918 */ /* 0x010fe20000000000 */
.L_x_11:
[----:B------:R-:W4:Y:S01]  /*0900*/  SHFL.IDX PT, R2, R54, RZ, 0x1f ;  /* 0x00001fff36027589 */ /* 0x000f2200000e0000 */
[----:B------:R-:W-:Y:S01]  /*0910*/  NOP ;  /* 0x0000000000007918 */ /* 0x000fe20000000000 */
[----:B----4-:R-:W-:-:S13]  /*0920*/  ISETP.NE.AND P0, PT, R2, 0x4, PT ;  /* 0x000000040200780c */ /* 0x010fda0003f05270 */
[----:B------:R-:W-:Y:S05]  /*0930*/  @P0 BRA `(.L_x_12) ;  /* 0x00000000004c0947 */ /* 0x000fea0003800000 */
[----:B--23--:R-:W2:Y:S01]  /*0940*/  S2UR UR6, SR_CgaCtaId ;  /* 0x00000000000679c3 */ /* 0x00cea20000008800 */
[----:B------:R-:W-:Y:S01]  /*0950*/  UMOV UR4, 0x1e0 ;  /* 0x000001e000047882 */ /* 0x000fe20000000000 */
[----:B------:R-:W-:Y:S01]  /*0960*/  UMOV UR5, 0x400 ;  /* 0x0000040000057882 */ /* 0x000fe20000000000 */
[----:B------:R-:W-:Y:S01]  /*0970*/  USEL UR4, UR4, 0x1a0, UP3 ;  /* 0x000001a004047887 */ /* 0x000fe20009800000 */
[----:B------:R-:W-:Y:S01]  /*0980*/  UMOV UR8, 0x1 ;  /* 0x0000000100087882 */ /* 0x000fe20000000000 */
[----:B------:R-:W-:Y:S01]  /*0990*/  ELECT P0, URZ, PT ;  /* 0x0000000000ff782f */ /* 0x000fe20003800000 */
[----:B------:R-:W-:-:S04]  /*09a0*/  UIADD3 UR8, UPT, UPT, -UR8, 0x100000, URZ ;  /* 0x0010000008087890 */ /* 0x000fc8000fffe1ff */
[----:B------:R-:W-:Y:S02]  /*09b0*/  USHF.L.U32 UR9, UR8, 0xb, URZ ;  /* 0x0000000b08097899 */ /* 0x000fe400080006ff */
[----:B------:R-:W-:Y:S02]  /*09c0*/  USHF.L.U32 UR8, UR8, 0x1, URZ ;  /* 0x0000000108087899 */ /* 0x000fe400080006ff */
[----:B--2---:R-:W-:Y:S02]  /*09d0*/  ULEA UR6, UR6, UR5, 0x18 ;  /* 0x0000000506067291 */ /* 0x004fe4000f8ec0ff */
[----:B------:R-:W-:-:S04]  /*09e0*/  UIADD3 UR4, UPT, UPT, -UR4, 0x100000, URZ ;  /* 0x0010000004047890 */ /* 0x000fc8000fffe1ff */
[----:B------:R-:W-:Y:S02]  /*09f0*/  USHF.L.U32 UR5, UR4, 0xb, URZ ;  /* 0x0000000b04057899 */ /* 0x000fe400080006ff */
[----:B------:R-:W-:Y:S01]  /*0a00*/  USHF.L.U32 UR4, UR4, 0x1, URZ ;  /* 0x0000000104047899 */ /* 0x000fe200080006ff */
[----:B------:R-:W2:Y:S03]  /*0a10*/  FENCE.VIEW.ASYNC.S ;  /* 0x00000000000073c6 */ /* 0x000ea60000000000 */
[----:B--2---:R4:W2:Y:S08]  /*0a20*/  SYNCS.EXCH.64 URZ, [UR6+0x70], UR8 ;  /* 0x0000700806ff75b2 */ /* 0x0048b00008000100 */
[----:B------:R4:W3:Y:S01]  /*0a30*/  SYNCS.EXCH.64 URZ, [UR6+0x80], UR4 ;  /* 0x0000800406ff75b2 */ /* 0x0008e20008000100 */
[----:B------:R4:W1:Y:S01]  /*0a40*/  SYNCS.EXCH.64 URZ, [UR6+0x78], UR8 ;  /* 0x0000780806ff75b2 */ /* 0x0008620008000100 */
[----:B------:R4:W1:Y:S02]  /*0a50*/  SYNCS.EXCH.64 URZ, [UR6+0x88], UR4 ;  /* 0x0000880406ff75b2 */ /* 0x0008640008000100 */
[----:B----4-:R-:W-:Y:S01]  /*0a60*/  NOP ;  /* 0x0000000000007918 */ /* 0x010fe20000000000 */
.L_x_12:
[----:B------:R-:W4:Y:S01]  /*0a70*/  SHFL.IDX PT, R2, R54, RZ, 0x1f ;  /* 0x00001fff36027589 */ /* 0x000f2200000e0000 */
[----:B------:R-:W-:Y:S01]  /*0a80*/  NOP ;  /* 0x0000000000007918 */ /* 0x000fe20000000000 */
[----:B----4-:R-:W-:-:S13]  /*0a90*/  ISETP.NE.AND P0, PT, R2, 0x5, PT ;  /* 0x000000050200780c */ /* 0x010fda0003f05270 */
[----:B------:R-:W-:Y:S05]  /*0aa0*/  @P0 BRA `(.L_x_13) ;  /* 0x0000000000580947 */ /* 0x000fea0003800000 */
[----:B--23--:R-:W2:Y:S01]  /*0ab0*/  S2UR UR4, SR_CgaCtaId ;  /* 0x00000000000479c3 */ /* 0x00cea20000008800 */
        /* <DEDUP_REMOVED lines=12> */
[----:B--2---:R4:W2:Y:S01]  /*0b80*/  SYNCS.EXCH.64 URZ, [UR4+0x90], UR8 ;  /* 0x0000900804ff75b2 */ /* 0x0048a20008000100 */
[----:B------:R4:W3:Y:S01]  /*0b90*/  SYNCS.EXCH.64 URZ, [UR4+0xb0], UR6 ;  /* 0x0000b00604ff75b2 */ /* 0x0008e20008000100 */
[----:B------:R4:W1:Y:S01]  /*0ba0*/  SYNCS.EXCH.64 URZ, [UR4+0x98], UR8 ;  /* 0x0000980804ff75b2 */ /* 0x0008620008000100 */
[----:B------:R4:W1:Y:S01]  /*0bb0*/  SYNCS.EXCH.64 URZ, [UR4+0xb8], UR6 ;  /* 0x0000b80604ff75b2 */ /* 0x0008620008000100 */
[----:B------:R4:W1:Y:S01]  /*0bc0*/  SYNCS.EXCH.64 URZ, [UR4+0xa0], UR8 ;  /* 0x0000a00804ff75b2 */ /* 0x0008620008000100 */
[----:B------:R4:W1:Y:S01]  /*0bd0*/  SYNCS.EXCH.64 URZ, [UR4+0xc0], UR6 ;  /* 0x0000c00604ff75b2 */ /* 0x0008620008000100 */
[----:B------:R4:W1:Y:S01]  /*0be0*/  SYNCS.EXCH.64 URZ, [UR4+0xa8], UR8 ;  /* 0x0000a80804ff75b2 */ /* 0x0008620008000100 */
[----:B------:R4:W1:Y:S02]  /*0bf0*/  SYNCS.EXCH.64 URZ, [UR4+0xc8], UR6 ;  /* 0x0000c80604ff75b2 */ /* 0x0008640008000100 */
[----:B----4-:R-:W-:Y:S01]  /*0c00*/  NOP ;  /* 0x0000000000007918 */ /* 0x010fe20000000000 */
.L_x_13:
[----:B------:R-:W4:Y:S01]  /*0c10*/  SHFL.IDX PT, R2, R54, RZ, 0x1f ;  /* 0x00001fff36027589 */ /* 0x000f2200000e0000 */
[----:B------:R-:W1:Y:S01]  /*0c20*/  S2UR UR54, SR_CgaCtaId ;  /* 0x00000000003679c3 */ /* 0x000e620000008800 */
[----:B------:R-:W-:Y:S01]  /*0c30*/  NOP ;  /* 0x0000000000007918 */ /* 0x000fe20000000000 */
[----:B----4-:R-:W-:-:S13]  /*0c40*/  ISETP.NE.AND P0, PT, R2, 0x3, PT ;  /* 0x000000030200780c */ /* 0x010fda0003f05270 */
[----:B-1----:R-:W-:Y:S05]  /*0c50*/  @P0 BRA `(.L_x_14) ;  /* 0x0000000000340947 */ /* 0x002fea0003800000 */
[----:B--23--:R-:W-:Y:S01]  /*0c60*/  UMOV UR4, 0x400 ;  /* 0x0000040000047882 */ /* 0x00cfe20000000000 */
[----:B------:R-:W-:Y:S01]  /*0c70*/  UMOV UR6, 0x20 ;  /* 0x0000002000067882 */ /* 0x000fe20000000000 */
[----:B------:R-:W-:Y:S02]  /*0c80*/  ULEA UR4, UR54, UR4, 0x18 ;  /* 0x0000000436047291 */ /* 0x000fe4000f8ec0ff */
[----:B------:R-:W-:-:S04]  /*0c90*/  UIADD3 UR6, UPT, UPT, -UR6, 0x100000, URZ ;  /* 0x0010000006067890 */ /* 0x000fc8000fffe1ff */
[----:B------:R-:W-:Y:S02]  /*0ca0*/  USHF.L.U32 UR7, UR6, 0xb, URZ ;  /* 0x0000000b06077899 */ /* 0x000fe400080006ff */
[----:B------:R-:W-:Y:S01]  /*0cb0*/  USHF.L.U32 UR6, UR6, 0x1, URZ ;  /* 0x0000000106067899 */ /* 0x000fe200080006ff */
[----:B------:R-:W-:Y:S01]  /*0cc0*/  ELECT P0, URZ, PT ;  /* 0x0000000000ff782f */ /* 0x000fe20003800000 */
[----:B------:R-:W1:Y:S10]  /*0cd0*/  FENCE.VIEW.ASYNC.S ;  /* 0x00000000000073c6 */ /* 0x000e740000000000 */
[----:B-1----:R1:W4:Y:S01]  /*0ce0*/  SYNCS.EXCH.64 URZ, [UR4+0xd0], UR6 ;  /* 0x0000d00604ff75b2 */ /* 0x0023220008000100 */
[----:B------:R1:W2:Y:S01]  /*0cf0*/  SYNCS.EXCH.64 URZ, [UR4+0xe0], UR6 ;  /* 0x0000e00604ff75b2 */ /* 0x0002a20008000100 */
[----:B------:R1:W3:Y:S01]  /*0d00*/  SYNCS.EXCH.64 URZ, [UR4+0xd8], UR6 ;  /* 0x0000d80604ff75b2 */ /* 0x0002e20008000100 */
[----:B------:R1:W1:Y:S01]  /*0d10*/  SYNCS.EXCH.64 URZ, [UR4+0xe8], UR6 ;  /* 0x0000e80604ff75b2 */ /* 0x0002620008000100 */
[----:B------:R-:W-:Y:S01]  /*0d20*/  NOP ;  /* 0x0000000000007918 */ /* 0x000fe20000000000 */
.L_x_14:
[----:B-123--:R-:W1:Y:S01]  /*0d30*/  LDCU UR4, c[0x0][0x36c] ;  /* 0x00006d80ff0477ac */ /* 0x00ee620008000800 */
[----:B------:R-:W-:Y:S01]  /*0d40*/  ISETP.NE.OR P3, PT, R0, 0x2, !P3 ;  /* 0x000000020000780c */ /* 0x000fe20005f65670 */
[----:B------:R-:W-:Y:S01]  /*0d50*/  NOP ;  /* 0x0000000000007918 */ /* 0x000fe20000000000 */
[----:B------:R-:W-:Y:S01]  /*0d60*/  LOP3.LUT R0, R64, 0x1f, RZ, 0xc0, !PT ;  /* 0x0000001f40007812 */ /* 0x000fe200078ec0ff */
[----:B------:R-:W-:Y:S02]  /*0d70*/  UISETP.NE.AND UP4, UPT, UR22, URZ, UPT ;  /* 0x000000ff1600728c */ /* 0x000fe4000bf85270 */
[----:B-1----:R-:W-:-:S09]  /*0d80*/  UISETP.EQ.U32.AND UP5, UPT, UR4, 0x1, UPT ;  /* 0x000000010400788c */ /* 0x002fd2000bfa2070 */
[----:B------:R-:W-:Y:S05]  /*0d90*/  BRA.U !UP5, `(.L_x_15) ;  /* 0x000000010d087547 */ /* 0x000fea000b800000 */
[----:B----4-:R-:W-:Y:S01]  /*0da0*/  UCGABAR_ARV ;  /* 0x00000000000079c7 */ /* 0x010fe20008000000 */
[----:B------:R-:W-:Y:S05]  /*0db0*/  BRA `(.L_x_16) ;  /* 0x0000000000047947 */ /* 0x000fea0003800000 */
.L_x_15:
[----:B----4-:R-:W-:Y:S01]  /*0dc0*/  NOP ;  /* 0x0000000000007918 */ /* 0x010fe20000000000 */
.L_x_16:
[----:B------:R-:W1:Y:S01]  /*0dd0*/  S2UR UR7, SR_CTAID.X ;  /* 0x00000000000779c3 */ /* 0x000e620000002500 */
[----:B------:R-:W-:-:S05]  /*0de0*/  CS2R.32 R56, SR_CgaSize ;  /* 0x0000000000387805 */ /* 0x000fca0000008a00 */
[----:B------:R-:W-:-:S05]  /*0df0*/  IMAD R56, R56, -0xa0, RZ ;  /* 0xffffff6038387824 */ /* 0x000fca00078e02ff */
[----:B------:R-:W-:-:S14]  /*0e00*/  R2UR UR5, R56 ;  /* 0x00000000380572ca */ /* 0x000fdc00000e0000 */
[----:B------:R-:W2:Y:S01]  /*0e10*/  LDCU UR5, c[0x0][UR5+0x2b0] ;  /* 0x00005600050577ac */ /* 0x000ea20008000800 */
[----:B------:R-:W-:-:S05]  /*0e20*/  CS2R.32 R56, SR_CgaSize ;  /* 0x0000000000387805 */ /* 0x000fca0000008a00 */
[----:B------:R-:W-:-:S05]  /*0e30*/  IMAD R56, R56, -0xa0, RZ ;  /* 0xffffff6038387824 */ /* 0x000fca00078e02ff */
[----:B------:R-:W-:-:S14]  /*0e40*/  R2UR UR4, R56 ;  /* 0x00000000380472ca */ /* 0x000fdc00000e0000 */
[----:B------:R-:W3:Y:S01]  /*0e50*/  LDCU UR4, c[0x0][UR4+0x2b4] ;  /* 0x00005680040477ac */ /* 0x000ee20008000800 */
[----:B------:R-:W4:Y:S01]  /*0e60*/  S2UR UR8, SR_CTAID.Y ;  /* 0x00000000000879c3 */ /* 0x000f220000002600 */
[----:B------:R-:W-:-:S05]  /*0e70*/  CS2R.32 R56, SR_CgaSize ;  /* 0x0000000000387805 */ /* 0x000fca0000008a00 */
[----:B------:R-:W-:-:S05]  /*0e80*/  IMAD R56, R56, -0xa0, RZ ;  /* 0xffffff6038387824 */ /* 0x000fca00078e02ff */
[----:B------:R-:W-:-:S14]  /*0e90*/  R2UR UR9, R56 ;  /* 0x00000000380972ca */ /* 0x000fdc00000e0000 */
[----:B------:R-:W3:Y:S01]  /*0ea0*/  LDCU UR9, c[0x0][UR9+0x2a0] ;  /* 0x00005400090977ac */ /* 0x000ee20008000800 */
[----:B------:R-:W-:-:S05]  /*0eb0*/  CS2R.32 R56, SR_CgaSize ;  /* 0x0000000000387805 */ /* 0x000fca0000008a00 */
[----:B------:R-:W-:-:S05]  /*0ec0*/  IMAD R56, R56, -0xa0, RZ ;  /* 0xffffff6038387824 */ /* 0x000fca00078e02ff */
[----:B------:R-:W-:-:S14]  /*0ed0*/  R2UR UR10, R56 ;  /* 0x00000000380a72ca */ /* 0x000fdc00000e0000 */
[----:B------:R-:W3:Y:S01]  /*0ee0*/  LDCU UR10, c[0x0][UR10+0x2a4] ;  /* 0x000054800a0a77ac */ /* 0x000ee20008000800 */
[----:B------:R-:W3:Y:S01]  /*0ef0*/  S2UR UR36, SR_CTAID.Z ;  /* 0x00000000002479c3 */ /* 0x000ee20000002700 */
[----:B------:R-:W3:Y:S01]  /*0f00*/  LDCU UR23, c[0x0][0xb24] ;  /* 0x00016480ff1777ac */ /* 0x000ee20008000800 */
[----:B------:R-:W3:Y:S01]  /*0f10*/  LDCU UR40, c[0x0][0xb24] ;  /* 0x00016480ff2877ac */ /* 0x000ee20008000800 */
[----:B-1----:R-:W-:Y:S01]  /*0f20*/  I2FP.F32.U32 R3, UR7 ;  /* 0x0000000700037c45 */ /* 0x002fe20008201000 */
[----:B------:R-:W1:Y:S04]  /*0f30*/  LDCU UR27, c[0x0][0xb30] ;  /* 0x00016600ff1b77ac */ /* 0x000e680008000800 */
[----:B--2---:R-:W-:Y:S01]  /*0f40*/  FMUL R3, R3, UR5 ;  /* 0x0000000503037c20 */ /* 0x004fe20008400000 */
[----:B------:R-:W-:Y:S01]  /*0f50*/  USHF.L.U32 UR24, UR54, 0xa, URZ ;  /* 0x0000000a36187899 */ /* 0x000fe200080006ff */
[----:B----4-:R-:W-:Y:S01]  /*0f60*/  I2FP.F32.U32 R2, UR8 ;  /* 0x0000000800027c45 */ /* 0x010fe20008201000 */
[----:B------:R-:W-:Y:S01]  /*0f70*/  UMOV UR26, UR7 ;  /* 0x00000007001a7c82 */ /* 0x000fe20008000000 */
[----:B------:R-:W-:-:S02]  /*0f80*/  UMOV UR30, UR8 ;  /* 0x00000008001e7c82 */ /* 0x000fc40008000000 */
[----:B------:R-:W2:Y:S01]  /*0f90*/  F2I.U32.TRUNC.NTZ R3, R3 ;  /* 0x0000000300037305 */ /* 0x000ea2000020f000 */
[----:B---3--:R-:W-:Y:S01]  /*0fa0*/  UISETP.GE.AND UP2, UPT, UR23, 0x1, UPT ;  /* 0x000000011700788c */ /* 0x008fe2000bf46270 */
[----:B------:R-:W-:-:S06]  /*0fb0*/  FMUL R2, R2, UR4 ;  /* 0x0000000402027c20 */ /* 0x000fcc0008400000 */
[----:B------:R-:W3:Y:S01]  /*0fc0*/  F2I.U32.TRUNC.NTZ R2, R2 ;  /* 0x0000000200027305 */ /* 0x000ee2000020f000 */
[----:B--2---:R-:W-:Y:S02]  /*0fd0*/  R2UR UR4, R3 ;  /* 0x00000000030472ca */ /* 0x004fe400000e0000 */
[----:B---3--:R-:W-:Y:S02]  /*0fe0*/  R2UR UR6, R2 ;  /* 0x00000000020672ca */ /* 0x008fe400000e0000 */
[----:B------:R-:W-:-:S09]  /*0ff0*/  PRMT R2, RZ, 0x7610, R2 ;  /* 0x00007610ff027816 */ /* 0x000fd20000000002 */
[----:B------:R-:W-:-:S04]  /*1000*/  UIADD3 UR5, UPT, UPT, -UR4, URZ, URZ ;  /* 0x000000ff04057290 */ /* 0x000fc8000fffe1ff */
[----:B------:R-:W-:Y:S02]  /*1010*/  UIMAD UR5, UR9, UR5, UR7 ;  /* 0x00000005090572a4 */ /* 0x000fe4000f8e0207 */
[----:B------:R-:W-:-:S04]  /*1020*/  UIADD3 UR4, UPT, UPT, -UR6, URZ, URZ ;  /* 0x000000ff06047290 */ /* 0x000fc8000fffe1ff */
[----:B------:R-:W-:Y:S01]  /*1030*/  IMAD.U32 R56, RZ, RZ, UR5 ;  /* 0x00000005ff387e24 */ /* 0x000fe2000f8e00ff */
[----:B------:R-:W-:-:S06]  /*1040*/  UIMAD UR4, UR10, UR4, UR8 ;  /* 0x000000040a0472a4 */ /* 0x000fcc000f8e0208 */
[----:B------:R-:W-:Y:S01]  /*1050*/  IMAD.U32 R55, RZ, RZ, UR4 ;  /* 0x00000004ff377e24 */ /* 0x000fe2000f8e00ff */
[----:B-1----:R-:W-:Y:S06]  /*1060*/  BRA.U UP4, `(.L_x_17) ;  /* 0x00000001042c7547 */ /* 0x002fec000b800000 */
[----:B------:R-:W-:Y:S02]  /*1070*/  R2UR UR5, R55 ;  /* 0x00000000370572ca */ /* 0x000fe400000e0000 */
[----:B------:R-:W-:-:S11]  /*1080*/  R2UR UR4, R56 ;  /* 0x00000000380472ca */ /* 0x000fd600000e0000 */
[----:B------:R-:W-:Y:S02]  /*1090*/  UISETP.NE.AND UP0, UPT, UR5, URZ, UPT ;  /* 0x000000ff0500728c */ /* 0x000fe4000bf05270 */
[----:B------:R-:W-:Y:S02]  /*10a0*/  UISETP.NE.AND UP1, UPT, UR5, 0x1, UPT ;  /* 0x000000010500788c */ /* 0x000fe4000bf25270 */
[----:B------:R-:W-:-:S04]  /*10b0*/  UISETP.EQ.OR UP0, UPT, UR4, URZ, !UP0 ;  /* 0x000000ff0400728c */ /* 0x000fc8000c702670 */
[----:B------:R-:W-:Y:S02]  /*10c0*/  USEL UR5, URZ, 0x1, !UP0 ;  /* 0x00000001ff057887 */ /* 0x000fe4000c000000 */
[----:B------:R-:W-:Y:S02]  /*10d0*/  UISETP.NE.AND UP0, UPT, UR4, URZ, UPT ;  /* 0x000000ff0400728c */ /* 0x000fe4000bf05270 */
[----:B------:R-:W-:-:S04]  /*10e0*/  USEL UR4, URZ, 0x2, UP1 ;  /* 0x00000002ff047887 */ /* 0x000fc80008800000 */
[----:B------:R-:W-:-:S04]  /*10f0*/  USEL UR4, UR4, 0x2, UP0 ;  /* 0x0000000204047887 */ /* 0x000fc80008000000 */
[----:B------:R-:W-:-:S06]  /*1100*/  UIADD3 UR4, UPT, UPT, UR5, UR4, URZ ;  /* 0x0000000405047290 */ /* 0x000fcc000fffe0ff */
[----:B------:R-:W-:Y:S02]  /*1110*/  IMAD.U32 R2, RZ, RZ, UR4 ;  /* 0x00000004ff027e24 */ /* 0x000fe4000f8e00ff */
.L_x_17:
[----:B------:R-:W-:Y:S05]  /*1120*/  BRA.U !UP2, `(.L_x_18) ;  /* 0x000000010ad47547 */ /* 0x000fea000b800000 */
[----:B------:R-:W1:Y:S01]  /*1130*/  LDCU.128 UR12, c[0x0][0xb10] ;  /* 0x00016200ff0c77ac */ /* 0x000e620008000c00 */
[----:B------:R-:W2:Y:S01]  /*1140*/  LDCU UR6, c[0x0][0x370] ;  /* 0x00006e00ff0677ac */ /* 0x000ea20008000800 */
[----:B------:R-:W3:Y:S01]  /*1150*/  LDCU UR5, c[0x0][0x374] ;  /* 0x00006e80ff0577ac */ /* 0x000ee20008000800 */
[----:B------:R-:W4:Y:S01]  /*1160*/  LDCU UR25, c[0x0][0xb0c] ;  /* 0x00016180ff1977ac */ /* 0x000f220008000800 */
[----:B------:R-:W4:Y:S01]  /*1170*/  LDCU UR4, c[0x0][0xb20] ;  /* 0x00016400ff0477ac */ /* 0x000f220008000800 */
[----:B------:R-:W4:Y:S01]  /*1180*/  LDCU.64 UR8, c[0x0][0xb28] ;  /* 0x00016500ff0877ac */ /* 0x000f220008000a00 */
[----:B-1----:R-:W-:Y:S02]  /*1190*/  UISETP.NE.AND UP0, UPT, UR14, 0x1, UPT ;  /* 0x000000010e00788c */ /* 0x002fe4000bf05270 */
[----:B---3--:R-:W-:Y:S02]  /*11a0*/  UIMAD.WIDE.U32 UR10, UR5, UR15, URZ ;  /* 0x0000000f050a72a5 */ /* 0x008fe4000f8e00ff */
[----:B--2---:R-:W-:-:S02]  /*11b0*/  UIMAD.WIDE.U32 UR18, UR6, UR12, URZ ;  /* 0x0000000c061272a5 */ /* 0x004fc4000f8e00ff */
[----:B----4-:R-:W-:Y:S02]  /*11c0*/  UISETP.NE.AND UP1, UPT, UR25, 0x1, UPT ;  /* 0x000000011900788c */ /* 0x010fe4000bf25270 */
[----:B------:R-:W-:Y:S01]  /*11d0*/  UISETP.NE.AND UP2, UPT, UR23, 0x1, UPT ;  /* 0x000000011700788c */ /* 0x000fe2000bf45270 */
[----:B------:R-:W-:Y:S02]  /*11e0*/  UMOV UR10, UR11 ;  /* 0x0000000b000a7c82 */ /* 0x000fe40008000000 */
[----:B------:R-:W-:Y:S01]  /*11f0*/  UMOV UR18, UR19 ;  /* 0x0000001300127c82 */ /* 0x000fe20008000000 */
[----:B------:R-:W-:Y:S02]  /*1200*/  @UP0 USHF.R.U32.HI UR5, URZ, UR4, UR10 ;  /* 0x00000004ff050299 */ /* 0x000fe4000801160a */
[----:B------:R-:W-:Y:S02]  /*1210*/  UIMAD.WIDE.U32 UR20, UR30, UR15, URZ ;  /* 0x0000000f1e1472a5 */ /* 0x000fe4000f8e00ff */
[----:B------:R-:W-:-:S02]  /*1220*/  UIMAD.WIDE.U32 UR10, UR5, UR8, URZ ;  /* 0x00000008050a72a5 */ /* 0x000fc4000f8e00ff */
[----:B------:R-:W-:Y:S02]  /*1230*/  @UP1 USHF.R.U32.HI UR6, URZ, UR13, UR18 ;  /* 0x0000000dff061299 */ /* 0x000fe40008011612 */
[----:B------:R-:W-:Y:S02]  /*1240*/  UIMAD.WIDE.U32 UR16, UR26, UR12, URZ ;  /* 0x0000000c1a1072a5 */ /* 0x000fe4000f8e00ff */
[----:B------:R-:W-:Y:S01]  /*1250*/  UIMAD.WIDE.U32 UR18, UR6, UR8, URZ ;  /* 0x00000008061272a5 */ /* 0x000fe2000f8e00ff */
[----:B------:R-:W-:Y:S01]  /*1260*/  UMOV UR20, UR21 ;  /* 0x0000001500147c82 */ /* 0x000fe20008000000 */
[----:B------:R-:W-:Y:S01]  /*1270*/  UMOV UR10, UR11 ;  /* 0x0000000b000a7c82 */ /* 0x000fe20008000000 */
[----:B------:R-:W-:Y:S02]  /*1280*/  USHF.R.U32.HI UR20, URZ, UR4, UR20 ;  /* 0x00000004ff147299 */ /* 0x000fe40008011614 */
[----:B------:R-:W-:Y:S02]  /*1290*/  @UP2 USHF.R.U32.HI UR5, URZ, UR9, UR10 ;  /* 0x00000009ff052299 */ /* 0x000fe4000801160a */
[----:B------:R-:W-:Y:S01]  /*12a0*/  UMOV UR7, UR19 ;  /* 0x0000001300077c82 */ /* 0x000fe20008000000 */
[----:B------:R-:W-:Y:S01]  /*12b0*/  UMOV UR16, UR17 ;  /* 0x0000001100107c82 */ /* 0x000fe20008000000 */
[----:B------:R-:W-:-:S02]  /*12c0*/  @UP2 USHF.R.U32.HI UR6, URZ, UR9, UR7 ;  /* 0x00000009ff062299 */ /* 0x000fc40008011607 */
[----:B------:R-:W-:Y:S02]  /*12d0*/  USHF.R.U32.HI UR13, URZ, UR13, UR16 ;  /* 0x0000000dff0d7299 */ /* 0x000fe40008011610 */
[----:B------:R-:W-:Y:S02]  /*12e0*/  USEL UR4, UR30, UR20, !UP0 ;  /* 0x000000141e047287 */ /* 0x000fe4000c000000 */
[----:B------:R-:W-:Y:S02]  /*12f0*/  UIMAD UR7, UR5, UR23, URZ ;  /* 0x00000017050772a4 */ /* 0x000fe4000f8e02ff */
[----:B------:R-:W-:Y:S02]  /*1300*/  USEL UR5, UR26, UR13, !UP1 ;  /* 0x0000000d1a057287 */ /* 0x000fe4000c800000 */
[----:B------:R-:W-:Y:S02]  /*1310*/  UIMAD UR12, UR6, UR23, URZ ;  /* 0x00000017060c72a4 */ /* 0x000fe4000f8e02ff */
[----:B------:R-:W-:-:S02]  /*1320*/  UISETP.GE.AND UP0, UPT, UR4, UR7, UPT ;  /* 0x000000070400728c */ /* 0x000fc4000bf06270 */
[----:B------:R-:W-:Y:S02]  /*1330*/  UIMAD.WIDE.U32 UR10, UR4, UR8, URZ ;  /* 0x00000008040a72a5 */ /* 0x000fe4000f8e00ff */
[----:B------:R-:W-:Y:S02]  /*1340*/  UISETP.GE.OR UP0, UPT, UR5, UR12, UP0 ;  /* 0x0000000c0500728c */ /* 0x000fe40008706670 */
[----:B------:R-:W-:Y:S02]  /*1350*/  UIMAD.WIDE.U32 UR12, UR5, UR8, URZ ;  /* 0x00000008050c72a5 */ /* 0x000fe4000f8e00ff */
[----:B------:R-:W-:Y:S01]  /*1360*/  UIADD3 UR10, UPT, UPT, -UR4, URZ, URZ ;  /* 0x000000ff040a7290 */ /* 0x000fe2000fffe1ff */
[----:B------:R-:W-:Y:S01]  /*1370*/  UMOV UR8, UR11 ;  /* 0x0000000b00087c82 */ /* 0x000fe20008000000 */
[----:B------:R-:W-:Y:S02]  /*1380*/  UIADD3 UR11, UPT, UPT, -UR5, URZ, URZ ;  /* 0x000000ff050b7290 */ /* 0x000fe4000fffe1ff */
[----:B------:R-:W-:-:S03]  /*1390*/  USHF.R.U32.HI UR8, URZ, UR9, UR8 ;  /* 0x00000009ff087299 */ /* 0x000fc60008011608 */
[----:B------:R-:W-:Y:S01]  /*13a0*/  @!UP0 UMOV UR7, UR13 ;  /* 0x0000000d00078c82 */ /* 0x000fe20008000000 */
[----:B------:R-:W-:Y:S02]  /*13b0*/  UIMAD UR30, UR14, UR10, UR30 ;  /* 0x0000000a0e1e72a4 */ /* 0x000fe4000f8e021e */
[----:B------:R-:W-:Y:S02]  /*13c0*/  USEL UR8, UR4, UR8, !UP2 ;  /* 0x0000000804087287 */ /* 0x000fe4000d000000 */
[----:B------:R-:W-:Y:S02]  /*13d0*/  @!UP0 USHF.R.U32.HI UR7, URZ, UR9, UR7 ;  /* 0x00000009ff078299 */ /* 0x000fe40008011607 */
[----:B------:R-:W-:Y:S02]  /*13e0*/  UIADD3 UR9, UPT, UPT, -UR8, URZ, URZ ;  /* 0x000000ff08097290 */ /* 0x000fe4000fffe1ff */
[----:B------:R-:W-:Y:S02]  /*13f0*/  @!UP0 USEL UR7, UR5, UR7, !UP2 ;  /* 0x0000000705078287 */ /* 0x000fe4000d000000 */
[----:B------:R-:W-:-:S02]  /*1400*/  UIMAD UR9, UR23, UR9, UR4 ;  /* 0x00000009170972a4 */ /* 0x000fc4000f8e0204 */
[----:B------:R-:W-:Y:S02]  /*1410*/  @!UP0 UIADD3 UR8, UPT, UPT, UR8, -UR7, URZ ;  /* 0x8000000708088290 */ /* 0x000fe4000fffe0ff */
[----:B------:R-:W-:Y:S02]  /*1420*/  @!UP0 UIMAD UR6, UR9, UR6, UR7 ;  /* 0x00000006090682a4 */ /* 0x000fe4000f8e0207 */
[----:B------:R-:W-:Y:S02]  /*1430*/  @!UP0 UIMAD UR4, UR8, UR23, UR5 ;  /* 0x00000017080482a4 */ /* 0x000fe4000f8e0205 */
[----:B------:R-:W-:Y:S02]  /*1440*/  UIMAD UR26, UR25, UR11, UR26 ;  /* 0x0000000b191a72a4 */ /* 0x000fe4000f8e021a */
[----:B------:R-:W-:Y:S01]  /*1450*/  UIMAD UR30, UR4, UR14, UR30 ;  /* 0x0000000e041e72a4 */ /* 0x000fe2000f8e021e */
[----:B------:R-:W-:Y:S02]  /*1460*/  @!UP0 UMOV UR5, UR6 ;  /* 0x0000000600058c82 */ /* 0x000fe40008000000 */
[----:B------:R-:W-:-:S12]  /*1470*/  UIMAD UR26, UR5, UR25, UR26 ;  /* 0x00000019051a72a4 */ /* 0x000fd8000f8e021a */
.L_x_18:
[----:B------:R-:W-:Y:S02]  /*1480*/  UISETP.NE.AND UP1, UPT, UR27, 0x1, UPT ;  /* 0x000000011b00788c */ /* 0x000fe4000bf25270 */
[----:B------:R-:W-:Y:S02]  /*1490*/  UISETP.NE.AND UP0, UPT, UR22, 0x2, UPT ;  /* 0x000000021600788c */ /* 0x000fe4000bf05270 */
[----:B------:R-:W-:-:S05]  /*14a0*/  ULOP3.LUT UR21, UR24, 0x400, URZ, 0xc0, !UPT ;  /* 0x0000040018157892 */ /* 0x000fca000f8ec0ff */
[----:B------:R-:W-:Y:S07]  /*14b0*/  BRA.U UP1, `(.L_x_19) ;  /* 0x0000000101447547 */ /* 0x000fee000b800000 */
[----:B------:R-:W1:Y:S01]  /*14c0*/  LDCU.128 UR8, c[0x0][0xb10] ;  /* 0x00016200ff0877ac */ /* 0x000e620008000c00 */
[----:B------:R-:W2:Y:S01]  /*14d0*/  LDCU UR12, c[0x0][0xb0c] ;  /* 0x00016180ff0c77ac */ /* 0x000ea20008000800 */
[----:B------:R-:W3:Y:S01]  /*14e0*/  LDCU UR13, c[0x0][0xb20] ;  /* 0x00016400ff0d77ac */ /* 0x000ee20008000800 */
[----:B-1----:R-:W-:Y:S02]  /*14f0*/  UIMAD.WIDE.U32 UR6, UR26, UR8, URZ ;  /* 0x000000081a0672a5 */ /* 0x002fe4000f8e00ff */
[----:B------:R-:W-:Y:S02]  /*1500*/  UIMAD.WIDE.U32 UR4, UR30, UR11, URZ ;  /* 0x0000000b1e0472a5 */ /* 0x000fe4000f8e00ff */
[----:B--2---:R-:W-:Y:S02]  /*1510*/  UISETP.NE.AND UP2, UPT, UR12, 0x1, UPT ;  /* 0x000000010c00788c */ /* 0x004fe4000bf45270 */
[----:B------:R-:W-:Y:S01]  /*1520*/  UISETP.NE.AND UP1, UPT, UR10, 0x1, UPT ;  /* 0x000000010a00788c */ /* 0x000fe2000bf25270 */
[----:B------:R-:W-:-:S02]  /*1530*/  UMOV UR6, UR7 ;  /* 0x0000000700067c82 */ /* 0x000fc40008000000 */
[----:B------:R-:W-:Y:S01]  /*1540*/  UMOV UR4, UR5 ;  /* 0x0000000500047c82 */ /* 0x000fe20008000000 */
[----:B------:R-:W-:Y:S02]  /*1550*/  USHF.R.U32.HI UR6, URZ, UR9, UR6 ;  /* 0x00000009ff067299 */ /* 0x000fe40008011606 */
[----:B---3--:R-:W-:Y:S02]  /*1560*/  USHF.R.U32.HI UR4, URZ, UR13, UR4 ;  /* 0x0000000dff047299 */ /* 0x008fe40008011604 */
[----:B------:R-:W-:Y:S02]  /*1570*/  USEL UR5, UR26, UR6, !UP2 ;  /* 0x000000061a057287 */ /* 0x000fe4000d000000 */
[----:B------:R-:W-:-:S04]  /*1580*/  USEL UR4, UR30, UR4, !UP1 ;  /* 0x000000041e047287 */ /* 0x000fc8000c800000 */
[----:B------:R-:W-:Y:S02]  /*1590*/  UIADD3 UR6, UPT, UPT, UR5, -UR4, URZ ;  /* 0x8000000405067290 */ /* 0x000fe4000fffe0ff */
[----:B------:R-:W-:Y:S02]  /*15a0*/  UIADD3 UR4, UPT, UPT, -UR5, UR4, URZ ;  /* 0x0000000405047290 */ /* 0x000fe4000fffe1ff */
[----:B------:R-:W-:Y:S02]  /*15b0*/  UIMAD UR30, UR6, UR10, UR30 ;  /* 0x0000000a061e72a4 */ /* 0x000fe4000f8e021e */
[----:B------:R-:W-:-:S12]  /*15c0*/  UIMAD UR26, UR4, UR12, UR26 ;  /* 0x0000000c041a72a4 */ /* 0x000fd8000f8e021a */
.L_x_19:
[----:B------:R-:W-:Y:S05]  /*15d0*/  BRA.U !UP5, `(.L_x_20) ;  /* 0x000000010d0c7547 */ /* 0x000fea000b800000 */
[----:B------:R-:W-:Y:S01]  /*15e0*/  UCGABAR_WAIT ;  /* 0x0000000000007dc7 */ /* 0x000fe20008000000 */
[----:B------:R-:W-:Y:S01]  /*15f0*/  CCTL.IVALL ;  /* 0x00000000ff00798f */ /* 0x000fe20002000000 */
[----:B------:R-:W-:Y:S05]  /*1600*/  BRA `(.L_x_21) ;  /* 0x0000000000047947 */ /* 0x000fea0003800000 */
.L_x_20:
[----:B------:R-:W-:Y:S06]  /*1610*/  BAR.SYNC.DEFER_BLOCKING 0x0 ;  /* 0x0000000000007b1d */ /* 0x000fec0000010000 */
.L_x_21:
[----:B------:R-:W-:Y:S05]  /*1620*/  BRA.U UP0, `(.L_x_22) ;  /* 0x0000001100a07547 */ /* 0x000fea000b800000 */
[----:B------:R-:W1:Y:S01]  /*1630*/  LDCU UR6, c[0x0][0x38c] ;  /* 0x00007180ff0677ac */ /* 0x000e620008000800 */
[----:B------:R-:W-:Y:S01]  /*1640*/  PLOP3.LUT P1, PT, PT, PT, UP3, 0x80, 0x8 ;  /* 0x000000000008781c */ /* 0x000fe20003f2f038 */
[----:B------:R-:W-:Y:S01]  /*1650*/  IMAD.MOV.U32 R12, RZ, RZ, 0x1 ;  /* 0x00000001ff0c7424 */ /* 0x000fe200078e00ff */
[----:B------:R-:W-:Y:S01]  /*1660*/  ISETP.EQ.OR P2, PT, R0, RZ, P3 ;  /* 0x000000ff0000720c */ /* 0x000fe20001f42670 */
[----:B------:R-:W-:Y:S01]  /*1670*/  UISETP.NE.AND UP1, UPT, UR22, URZ, UPT ;  /* 0x000000ff1600728c */ /* 0x000fe2000bf25270 */
[----:B------:R-:W-:Y:S02]  /*1680*/  PLOP3.LUT P1, PT, P1, PT, PT, 0x8, 0x80 ;  /* 0x000000000080781c */ /* 0x000fe40000f2e170 */
[----:B------:R-:W-:Y:S01]  /*1690*/  CS2R R10, SRZ ;  /* 0x00000000000a7805 */ /* 0x000fe2000001ff00 */
[----:B------:R-:W-:Y:S01]  /*16a0*/  IMAD.MOV.U32 R9, RZ, RZ, RZ ;  /* 0x000000ffff097224 */ /* 0x000fe200078e00ff */
[----:B------:R-:W2:Y:S01]  /*16b0*/  LDCU UR39, c[0x0][0x370] ;  /* 0x00006e00ff2777ac */ /* 0x000ea20008000800 */
[----:B------:R-:W-:Y:S01]  /*16c0*/  IMAD.MOV.U32 R8, RZ, RZ, 0x1 ;  /* 0x00000001ff087424 */ /* 0x000fe200078e00ff */
[----:B------:R-:W3:Y:S01]  /*16d0*/  LDCU.64 UR28, c[0x0][0x348] ;  /* 0x00006900ff1c77ac */ /* 0x000ee20008000a00 */
[----:B------:R-:W-:-:S02]  /*16e0*/  USHF.R.U32.HI UR44, URZ, 0x5, UR21 ;  /* 0x00000005ff2c7899 */ /* 0x000fc40008011615 */
[----:B-1----:R-:W-:Y:S02]  /*16f0*/  UIADD3 UR5, UPT, UPT, UR6, 0x1f, URZ ;  /* 0x0000001f06057890 */ /* 0x002fe4000fffe0ff */
[----:B------:R-:W-:Y:S02]  /*1700*/  UIADD3 UR45, UPT, UPT, UR6, 0x3e, URZ ;  /* 0x0000003e062d7890 */ /* 0x000fe4000fffe0ff */
[----:B------:R-:W-:Y:S01]  /*1710*/  USHF.R.S32.HI UR4, URZ, 0x1f, UR5 ;  /* 0x0000001fff047899 */ /* 0x000fe20008011405 */
[----:B------:R-:W1:Y:S03]  /*1720*/  LDCU UR38, c[0x0][0x374] ;  /* 0x00006e80ff2677ac */ /* 0x000e660008000800 */
[----:B------:R-:W-:Y:S02]  /*1730*/  ULEA.HI UR4, UR4, UR5, URZ, 0x5 ;  /* 0x0000000504047291 */ /* 0x000fe4000f8f28ff */
[----:B------:R-:W-:-:S02]  /*1740*/  USEL UR25, UR37, 0x2, UP1 ;  /* 0x0000000225197887 */ /* 0x000fc40008800000 */
[----:B------:R-:W-:Y:S02]  /*1750*/  USHF.R.S32.HI UR42, URZ, 0x5, UR4 ;  /* 0x00000005ff2a7899 */ /* 0x000fe40008011404 */
[----:B------:R-:W-:Y:S02]  /*1760*/  UIADD3 UR4, UPT, UPT, UR6, -0x1, URZ ;  /* 0xffffffff06047890 */ /* 0x000fe4000fffe0ff */
[----:B------:R-:W-:Y:S02]  /*1770*/  UISETP.LT.U32.AND UP0, UPT, UR42, 0x3, UPT ;  /* 0x000000032a00788c */ /* 0x000fe4000bf01070 */
[----:B------:R-:W-:Y:S02]  /*1780*/  UISETP.GE.U32.AND UP2, UPT, UR4, -0x3f, UPT ;  /* 0xffffffc10400788c */ /* 0x000fe4000bf46070 */
[----:B------:R-:W-:Y:S01]  /*1790*/  USEL UR41, UR42, 0x3, UP0 ;  /* 0x000000032a297887 */ /* 0x000fe20008000000 */
[----:B------:R-:W-:-:S03]  /*17a0*/  UMOV UR5, URZ ;  /* 0x000000ff00057c82 */ /* 0x000fc60008000000 */
[----:B------:R-:W-:Y:S02]  /*17b0*/  UIADD3 UR24, UPT, UPT, UR41, -0x1, URZ ;  /* 0xffffffff29187890 */ /* 0x000fe4000fffe0ff */
[----:B------:R-:W-:-:S03]  /*17c0*/  UIADD3 UR43, UPT, UPT, UR42, -UR41, URZ ;  /* 0x800000292a2b7290 */ /* 0x000fc6000fffe0ff */
[----:B------:R-:W-:-:S04]  /*17d0*/  @UP2 UIADD3 UR24, UPT, UPT, UR41, URZ, URZ ;  /* 0x000000ff29182290 */ /* 0x000fc8000fffe0ff */
[----:B-123--:R-:W-:-:S12]  /*17e0*/  UIADD3 UR24, UPT, UPT, UR24, 0x1, URZ ;  /* 0x0000000118187890 */ /* 0x00efd8000fffe0ff */
.L_x_42:
[----:B------:R-:W-:Y:S01]  /*17f0*/  UISETP.NE.AND UP0, UPT, UR54, URZ, UPT ;  /* 0x000000ff3600728c */ /* 0x000fe2000bf05270 */
[----:B------:R-:W1:Y:S08]  /*1800*/  S2UR UR54, SR_CgaCtaId ;  /* 0x00000000003679c3 */ /* 0x000e700000008800 */
[----:B------:R-:W-:Y:S05]  /*1810*/  BRA.U UP0, `(.L_x_23) ;  /* 0x0000000100347547 */ /* 0x000fea000b800000 */
[----:B------:R-:W2:Y:S01]  /*1820*/  S2R R0, SR_CgaCtaId ;  /* 0x0000000000007919 */ /* 0x000ea20000008800 */
[----:B------:R-:W-:-:S04]  /*1830*/  MOV R2, 0x400 ;  /* 0x0000040000027802 */ /* 0x000fc80000000f00 */
[----:B--2---:R-:W-:Y:S02]  /*1840*/  LEA R0, R0, R2, 0x18 ;  /* 0x0000000200007211 */ /* 0x004fe400078ec0ff */
[----:B------:R-:W-:-:S03]  /*1850*/  SHF.L.U32 R2, R8, 0x1f, RZ ;  /* 0x0000001f08027819 */ /* 0x000fc600000006ff */
[----:B------:R-:W-:-:S04]  /*1860*/  IMAD R0, R9, 0x8, R0 ;  /* 0x0000000809007824 */ /* 0x000fc800078e0200 */
[----:B------:R-:W2:Y:S02]  /*1870*/  SYNCS.PHASECHK.TRANS64.TRYWAIT P0, [R0+URZ+0xe0], R2 ;  /* 0x0000e002000075a7 */ /* 0x000ea400080011ff */
[----:B--2---:R-:W-:Y:S05]  /*1880*/  @!P0 BRA `(.L_x_24) ;  /* 0x0000005c00a48947 */ /* 0x004fea0003800000 */
.L_x_121:
[----:B------:R-:W-:Y:S01]  /*1890*/  VIADD R9, R9, 0x1 ;  /* 0x0000000109097836 */ /* 0x000fe20000000000 */
[----:B------:R2:W-:Y:S04]  /*18a0*/  SYNCS.ARRIVE.TRANS64.A1T0 RZ, [R0+URZ+0xd0], RZ ;  /* 0x0000d0ff00ff79a7 */ /* 0x0005e800081000ff */
[----:B------:R-:W-:-:S04]  /*18b0*/  ISETP.NE.AND P0, PT, R9, 0x2, PT ;  /* 0x000000020900780c */ /* 0x000fc80003f05270 */
[----:B------:R-:W-:Y:S02]  /*18c0*/  SEL R9, R9, RZ, P0 ;  /* 0x000000ff09097207 */ /* 0x000fe40000000000 */
[----:B--2---:R-:W-:-:S04]  /*18d0*/  SEL R0, RZ, 0x1, P0 ;  /* 0x00000001ff007807 */ /* 0x004fc80000000000 */
[----:B------:R-:W-:-:S07]  /*18e0*/  LOP3.LUT R8, R8, R0, RZ, 0x3c, !PT ;  /* 0x0000000008087212 */ /* 0x000fce00078e3cff */
.L_x_23:
[----:B------:R-:W-:Y:S01]  /*18f0*/  UMOV UR6, 0x400 ;  /* 0x0000040000067882 */ /* 0x000fe20000000000 */
[----:B------:R-:W-:Y:S01]  /*1900*/  SHF.L.U32 R0, R12, 0x1f, RZ ;  /* 0x0000001f0c007819 */ /* 0x000fe200000006ff */
[----:B-1----:R-:W-:Y:S02]  /*1910*/  ULEA UR6, UR54, UR6, 0x18 ;  /* 0x0000000636067291 */ /* 0x002fe4000f8ec0ff */
[----:B------:R-:W-:Y:S02]  /*1920*/  UISETP.GE.U32.AND UP0, UPT, UR45, 0x3f, UPT ;  /* 0x0000003f2d00788c */ /* 0x000fe4000bf06070 */
[----:B------:R-:W-:Y:S02]  /*1930*/  ULEA UR4, UR5, UR6, 0x3 ;  /* 0x0000000605047291 */ /* 0x000fe4000f8e18ff */
[----:B------:R-:W-:Y:S02]  /*1940*/  USHF.L.U32 UR11, UR30, 0x6, URZ ;  /* 0x000000061e0b7899 */ /* 0x000fe400080006ff */
[----:B------:R-:W-:Y:S01]  /*1950*/  ULEA UR35, UR26, UR44, 0x6 ;  /* 0x0000002c1a237291 */ /* 0x000fe2000f8e30ff */
[----:B------:R-:W-:-:S04]  /*1960*/  UMOV UR13, URZ ;  /* 0x000000ff000d7c82 */ /* 0x000fc80008000000 */
[----:B------:R1:W2:Y:S01]  /*1970*/  SYNCS.PHASECHK.TRANS64.TRYWAIT P0, [UR4+0x18], R0 ;  /* 0x00001800ff0075a7 */ /* 0x0002a20008001104 */
[----:B------:R-:W-:Y:S06]  /*1980*/  BRA.U !UP0, `(.L_x_25) ;  /* 0x0000000108bc7547 */ /* 0x000fec000b800000 */
[----:B------:R-:W-:Y:S01]  /*1990*/  UMOV UR7, URZ ;  /* 0x000000ff00077c82 */ /* 0x000fe20008000000 */
[----:B------:R-:W-:-:S05]  /*19a0*/  UMOV UR4, UR5 ;  /* 0x0000000500047c82 */ /* 0x000fca0008000000 */
.L_x_31:
[----:B------:R-:W-:Y:S01]  /*19b0*/  ULEA UR33, UR4, UR6, 0x3 ;  /* 0x0000000604217291 */ /* 0x000fe2000f8e18ff */
[----:B--2---:R-:W-:Y:S01]  /*19c0*/  @!P3 MOV R2, 0x4000 ;  /* 0x000040000002b802 */ /* 0x004fe20000000f00 */
[----:B--2-4-:R-:W-:Y:S10]  /*19d0*/  @P0 BRA `(.L_x_26) ;  /* 0x00000000000c0947 */ /* 0x014ff40003800000 */
[----:B------:R-:W-:-:S04]  /*19e0*/  SHF.L.U32 R3, R12, 0x1f, RZ ;  /* 0x0000001f0c037819 */ /* 0x000fc800000006ff */
[----:B------:R-:W2:Y:S02]  /*19f0*/  SYNCS.PHASECHK.TRANS64.TRYWAIT P0, [UR33+0x18], R3 ;  /* 0x00001803ff0075a7 */ /* 0x000ea40008001121 */
[----:B--2---:R-:W-:Y:S05]  /*1a00*/  @!P0 BRA `(.L_x_27) ;  /* 0x0000005c00588947 */ /* 0x004fea0003800000 */
.L_x_26:
[----:B------:R2:W-:Y:S01]  /*1a10*/  @!P3 SYNCS.ARRIVE.TRANS64 RZ, [UR33], R2 ;  /* 0x00000002ffffb9a7 */ /* 0x0005e20008000021 */
[----:B------:R-:W-:-:S04]  /*1a20*/  ULOP3.LUT UR5, UR25, 0x2, URZ, 0xfc, !UPT ;  /* 0x0000000219057892 */ /* 0x000fc8000f8efcff */
[----:B------:R-:W-:-:S09]  /*1a30*/  UISETP.NE.AND UP0, UPT, UR5, 0x2, UPT ;  /* 0x000000020500788c */ /* 0x000fd2000bf05270 */
[----:B------:R-:W-:Y:S05]  /*1a40*/  BRA.U UP0, `(.L_x_28) ;  /* 0x0000000100047547 */ /* 0x000fea000b800000 */
[----:B------:R-:W-:Y:S05]  /*1a50*/  BPT.TRAP 0x1 ;  /* 0x000000040000795c */ /* 0x000fea0000300000 */
.L_x_28:
[----:B------:R-:W-:Y:S04]  /*1a60*/  BSSY.RECONVERGENT B0, `(.L_x_29) ;  /* 0x0000003000007945 */ /* 0x000fe80003800200 */
[----:B------:R-:W-:Y:S05]  /*1a70*/  @P2 BRA `(.L_x_30) ;  /* 0x0000000000042947 */ /* 0x000fea0003800000 */
[----:B------:R-:W-:Y:S05]  /*1a80*/  BPT.TRAP 0x1 ;  /* 0x000000040000795c */ /* 0x000fea0000300000 */
.L_x_30:
[----:B------:R-:W-:Y:S05]  /*1a90*/  BSYNC.RECONVERGENT B0 ;  /* 0x0000000000007941 */ /* 0x000fea0003800200 */
.L_x_29:
[----:B------:R-:W-:Y:S02]  /*1aa0*/  UIADD3 UR5, UPT, UPT, UR4, 0x1, URZ ;  /* 0x0000000104057890 */ /* 0x000fe4000fffe0ff */
[----:B------:R-:W-:Y:S02]  /*1ab0*/  UIADD3 UR16, UP1, UPT, UR28, 0x80, URZ ;  /* 0x000000801c107890 */ /* 0x000fe4000ff3e0ff */
[----:B------:R-:W-:Y:S02]  /*1ac0*/  UISETP.NE.AND UP0, UPT, UR5, 0x3, UPT ;  /* 0x000000030500788c */ /* 0x000fe4000bf05270 */
[----:B------:R-:W-:Y:S02]  /*1ad0*/  USHF.L.U32 UR34, UR7, 0x5, URZ ;  /* 0x0000000507227899 */ /* 0x000fe400080006ff */
[----:B------:R-:W-:Y:S02]  /*1ae0*/  USEL UR9, URZ, 0x1, UP0 ;  /* 0x00000001ff097887 */ /* 0x000fe40008000000 */
[----:B------:R-:W-:-:S02]  /*1af0*/  USEL UR5, UR5, URZ, UP0 ;  /* 0x000000ff05057287 */ /* 0x000fc40008000000 */
[----:B------:R-:W-:Y:S02]  /*1b00*/  UIADD3 UR14, UP0, UPT, UR28, 0x180, URZ ;  /* 0x000001801c0e7890 */ /* 0x000fe4000ff1e0ff */
[----:B------:R-:W-:Y:S01]  /*1b10*/  ULEA UR8, UR5, UR6, 0x3 ;  /* 0x0000000605087291 */ /* 0x000fe2000f8e18ff */
[----:B------:R-:W-:Y:S01]  /*1b20*/  LOP3.LUT R12, R12, UR9, RZ, 0x3c, !PT ;  /* 0x000000090c0c7c12 */ /* 0x000fe2000f8e3cff */
[----:B------:R-:W-:Y:S02]  /*1b30*/  UIADD3.X UR17, UPT, UPT, URZ, UR29, URZ, UP1, !UPT ;  /* 0x0000001dff117290 */ /* 0x000fe40008ffe4ff */
[----:B------:R-:W-:Y:S01]  /*1b40*/  UIADD3.X UR15, UPT, UPT, URZ, UR29, URZ, UP0, !UPT ;  /* 0x0000001dff0f7290 */ /* 0x000fe200087fe4ff */
[----:B-1----:R-:W-:Y:S01]  /*1b50*/  SHF.L.U32 R0, R12, 0x1f, RZ ;  /* 0x0000001f0c007819 */ /* 0x002fe200000006ff */
[----:B------:R-:W-:Y:S01]  /*1b60*/  UMOV UR18, 0x0 ;  /* 0x0000000000127882 */ /* 0x000fe20000000000 */
[----:B------:R-:W-:Y:S01]  /*1b70*/  UMOV UR19, 0x10000000 ;  /* 0x1000000000137882 */ /* 0x000fe20000000000 */
[----:B------:R-:W-:Y:S01]  /*1b80*/  UMOV UR12, UR36 ;  /* 0x00000024000c7c82 */ /* 0x000fe20008000000 */
[----:B------:R3:W4:Y:S01]  /*1b90*/  SYNCS.PHASECHK.TRANS64.TRYWAIT P0, [UR8+0x18], R0 ;  /* 0x00001800ff0075a7 */ /* 0x0007220008001108 */
[----:B------:R-:W-:Y:S01]  /*1ba0*/  USHF.L.U32 UR8, UR4, 0xd, URZ ;  /* 0x0000000d04087899 */ /* 0x000fe200080006ff */
[----:B------:R-:W-:-:S02]  /*1bb0*/  UMOV UR9, UR33 ;  /* 0x0000002100097c82 */ /* 0x000fc40008000000 */
[----:B------:R-:W-:Y:S01]  /*1bc0*/  UMOV UR4, 0x30000 ;  /* 0x0003000000047882 */ /* 0x000fe20000000000 */
[----:B------:R-:W-:Y:S02]  /*1bd0*/  ULEA UR32, UR21, UR8, 0x2 ;  /* 0x0000000815207291 */ /* 0x000fe4000f8e10ff */
[----:B------:R-:W-:Y:S02]  /*1be0*/  UIADD3 UR8, UPT, UPT, UR6, 0xc800, UR8 ;  /* 0x0000c80006087890 */ /* 0x000fe4000fffe008 */
[----:B------:R-:W-:Y:S01]  /*1bf0*/  UIADD3 UR32, UPT, UPT, UR6, 0x6800, UR32 ;  /* 0x0000680006207890 */ /* 0x000fe2000fffe020 */
[----:B------:R-:W-:Y:S01]  /*1c00*/  UMOV UR10, UR34 ;  /* 0x00000022000a7c82 */ /* 0x000fe20008000000 */
[----:B------:R-:W-:Y:S01]  /*1c10*/  UIADD3 UR7, UPT, UPT, UR7, 0x1, URZ ;  /* 0x0000000107077890 */ /* 0x000fe2000fffe0ff */
[----:B------:R-:W-:-:S03]  /*1c20*/  UMOV UR13, UR24 ;  /* 0x00000018000d7c82 */ /* 0x000fc60008000000 */
[----:B------:R-:W-:-:S03]  /*1c30*/  UISETP.NE.AND UP0, UPT, UR7, UR24, UPT ;  /* 0x000000180700728c */ /* 0x000fc6000bf05270 */
[----:B------:R1:W-:Y:S01]  /*1c40*/  UTMALDG.3D.MULTICAST [UR32], [UR16], UR4, desc[UR18] ;  /* 0x00001220100073b4 */ /* 0x0003e20008011804 */
[----:B------:R3:W-:Y:S01]  /*1c50*/  UTMALDG.3D [UR8], [UR14], desc[UR18] ;  /* 0x000012080e0075b4 */ /* 0x0007e20008011000 */
[----:B-1----:R-:W-:-:S04]  /*1c60*/  UMOV UR4, UR5 ;  /* 0x0000000500047c82 */ /* 0x002fc80008000000 */
[----:B---3--:R-:W-:Y:S05]  /*1c70*/  BRA.U UP0, `(.L_x_31) ;  /* 0xfffffffd004c7547 */ /* 0x008fea000b83ffff */
.L_x_25:
[----:B------:R-:W-:Y:S01]  /*1c80*/  ULEA UR4, UR5, UR6, 0x3 ;  /* 0x0000000605047291 */ /* 0x000fe2000f8e18ff */
[----:B-1----:R-:W-:Y:S01]  /*1c90*/  SHF.L.U32 R0, R12, 0x1f, RZ ;  /* 0x0000001f0c007819 */ /* 0x002fe200000006ff */
[----:B------:R-:W-:Y:S01]  /*1ca0*/  @!P1 SYNCS.ARRIVE.TRANS64.A1T0 RZ, [UR6+0x68], RZ ;  /* 0x000068ffffff99a7 */ /* 0x000fe20008100006 */
[----:B------:R-:W-:-:S06]  /*1cb0*/  UISETP.GT.AND UP0, UPT, UR42, UR41, UPT ;  /* 0x000000292a00728c */ /* 0x000fcc000bf04270 */
[----:B--2-4-:R1:W2:Y:S03]  /*1cc0*/  SYNCS.PHASECHK.TRANS64.TRYWAIT P0, [UR4+0x18], R0 ;  /* 0x00001800ff0075a7 */ /* 0x0142a60008001104 */
[----:B------:R-:W-:Y:S05]  /*1cd0*/  BRA.U !UP0, `(.L_x_32) ;  /* 0x0000000108c07547 */ /* 0x000fea000b800000 */
[----:B------:R-:W-:Y:S01]  /*1ce0*/  UIADD3 UR26, UPT, UPT, UR43, UR13, URZ ;  /* 0x0000000d2b1a7290 */ /* 0x000fe2000fffe0ff */
[----:B------:R-:W-:-:S11]  /*1cf0*/  UMOV UR4, UR5 ;  /* 0x0000000500047c82 */ /* 0x000fd60008000000 */
.L_x_38:
[----:B------:R-:W-:Y:S01]  /*1d00*/  ULEA UR17, UR4, UR6, 0x3 ;  /* 0x0000000604117291 */ /* 0x000fe2000f8e18ff */
[----:B--2---:R-:W-:Y:S01]  /*1d10*/  @!P3 MOV R2, 0x4000 ;  /* 0x000040000002b802 */ /* 0x004fe20000000f00 */
[----:B--2-4-:R-:W-:Y:S10]  /*1d20*/  @P0 BRA `(.L_x_33) ;  /* 0x00000000000c0947 */ /* 0x014ff40003800000 */
[----:B------:R-:W-:-:S04]  /*1d30*/  SHF.L.U32 R3, R12, 0x1f, RZ ;  /* 0x0000001f0c037819 */ /* 0x000fc800000006ff */
[----:B------:R-:W2:Y:S02]  /*1d40*/  SYNCS.PHASECHK.TRANS64.TRYWAIT P0, [UR17+0x18], R3 ;  /* 0x00001803ff0075a7 */ /* 0x000ea40008001111 */
[----:B--2---:R-:W-:Y:S05]  /*1d50*/  @!P0 BRA `(.L_x_34) ;  /* 0x00000058009c8947 */ /* 0x004fea0003800000 */
.L_x_33:
[----:B------:R2:W-:Y:S01]  /*1d60*/  @!P3 SYNCS.ARRIVE.TRANS64 RZ, [UR17], R2 ;  /* 0x00000002ffffb9a7 */ /* 0x0005e20008000011 */
[----:B------:R-:W-:-:S04]  /*1d70*/  ULOP3.LUT UR5, UR25, 0x2, URZ, 0xfc, !UPT ;  /* 0x0000000219057892 */ /* 0x000fc8000f8efcff */
[----:B------:R-:W-:-:S09]  /*1d80*/  UISETP.NE.AND UP0, UPT, UR5, 0x2, UPT ;  /* 0x000000020500788c */ /* 0x000fd2000bf05270 */
[----:B------:R-:W-:Y:S05]  /*1d90*/  BRA.U UP0, `(.L_x_35) ;  /* 0x0000000100047547 */ /* 0x000fea000b800000 */
[----:B------:R-:W-:Y:S05]  /*1da0*/  BPT.TRAP 0x1 ;  /* 0x000000040000795c */ /* 0x000fea0000300000 */
.L_x_35:
[----:B------:R-:W-:Y:S04]  /*1db0*/  BSSY.RECONVERGENT B0, `(.L_x_36) ;  /* 0x0000003000007945 */ /* 0x000fe80003800200 */
[----:B------:R-:W-:Y:S05]  /*1dc0*/  @P2 BRA `(.L_x_37) ;  /* 0x0000000000042947 */ /* 0x000fea0003800000 */
[----:B------:R-:W-:Y:S05]  /*1dd0*/  BPT.TRAP 0x1 ;  /* 0x000000040000795c */ /* 0x000fea0000300000 */
.L_x_37:
[----:B------:R-:W-:Y:S05]  /*1de0*/  BSYNC.RECONVERGENT B0 ;  /* 0x0000000000007941 */ /* 0x000fea0003800200 */
.L_x_36:
[----:B------:R-:W-:Y:S02]  /*1df0*/  UIADD3 UR5, UPT, UPT, UR4, 0x1, URZ ;  /* 0x0000000104057890 */ /* 0x000fe4000fffe0ff */
[----:B------:R-:W-:Y:S02]  /*1e00*/  UIADD3 UR14, UP1, UPT, UR28, 0x80, URZ ;  /* 0x000000801c0e7890 */ /* 0x000fe4000ff3e0ff */
[----:B------:R-:W-:Y:S02]  /*1e10*/  UISETP.NE.AND UP0, UPT, UR5, 0x3, UPT ;  /* 0x000000030500788c */ /* 0x000fe4000bf05270 */
[----:B------:R-:W-:Y:S02]  /*1e20*/  USHF.L.U32 UR18, UR13, 0x5, URZ ;  /* 0x000000050d127899 */ /* 0x000fe400080006ff */
[----:B------:R-:W-:Y:S02]  /*1e30*/  USEL UR8, URZ, 0x1, UP0 ;  /* 0x00000001ff087887 */ /* 0x000fe40008000000 */
[----:B------:R-:W-:-:S02]  /*1e40*/  USEL UR5, UR5, URZ, UP0 ;  /* 0x000000ff05057287 */ /* 0x000fc40008000000 */
[----:B------:R-:W-:Y:S02]  /*1e50*/  UIADD3 UR22, UP0, UPT, UR28, 0x180, URZ ;  /* 0x000001801c167890 */ /* 0x000fe4000ff1e0ff */
[----:B------:R-:W-:Y:S01]  /*1e60*/  LOP3.LUT R12, R12, UR8, RZ, 0x3c, !PT ;  /* 0x000000080c0c7c12 */ /* 0x000fe2000f8e3cff */
[----:B------:R-:W-:Y:S02]  /*1e70*/  USHF.L.U32 UR8, UR4, 0xd, URZ ;  /* 0x0000000d04087899 */ /* 0x000fe400080006ff */
[----:B------:R-:W-:Y:S01]  /*1e80*/  ULEA UR7, UR5, UR6, 0x3 ;  /* 0x0000000605077291 */ /* 0x000fe2000f8e18ff */
[----:B-1----:R-:W-:Y:S01]  /*1e90*/  SHF.L.U32 R0, R12, 0x1f, RZ ;  /* 0x0000001f0c007819 */ /* 0x002fe200000006ff */
[----:B------:R-:W-:Y:S02]  /*1ea0*/  ULEA UR16, UR21, UR8, 0x2 ;  /* 0x0000000815107291 */ /* 0x000fe4000f8e10ff */
[----:B------:R-:W-:Y:S02]  /*1eb0*/  UIADD3.X UR15, UPT, UPT, URZ, UR29, URZ, UP1, !UPT ;  /* 0x0000001dff0f7290 */ /* 0x000fe40008ffe4ff */
[----:B------:R-:W-:-:S02]  /*1ec0*/  UIADD3 UR16, UPT, UPT, UR6, 0x6800, UR16 ;  /* 0x0000680006107890 */ /* 0x000fc4000fffe010 */
[----:B------:R-:W-:Y:S01]  /*1ed0*/  UIADD3 UR8, UPT, UPT, UR6, 0xc800, UR8 ;  /* 0x0000c80006087890 */ /* 0x000fe2000fffe008 */
[----:B------:R3:W4:Y:S01]  /*1ee0*/  SYNCS.PHASECHK.TRANS64.TRYWAIT P0, [UR7+0x18], R0 ;  /* 0x00001800ff0075a7 */ /* 0x0007220008001107 */
[----:B------:R-:W-:Y:S01]  /*1ef0*/  UIADD3.X UR23, UPT, UPT, URZ, UR29, URZ, UP0, !UPT ;  /* 0x0000001dff177290 */ /* 0x000fe200087fe4ff */
[----:B------:R-:W-:Y:S01]  /*1f00*/  UMOV UR4, 0x30000 ;  /* 0x0003000000047882 */ /* 0x000fe20000000000 */
[----:B------:R-:W-:Y:S01]  /*1f10*/  UMOV UR30, 0x0 ;  /* 0x00000000001e7882 */ /* 0x000fe20000000000 */
[----:B------:R-:W-:Y:S01]  /*1f20*/  UMOV UR31, 0x10000000 ;  /* 0x10000000001f7882 */ /* 0x000fe20000000000 */
[----:B------:R-:W-:Y:S01]  /*1f30*/  UMOV UR19, UR35 ;  /* 0x0000002300137c82 */ /* 0x000fe20008000000 */
[----:B------:R-:W-:Y:S01]  /*1f40*/  UMOV UR20, UR36 ;  /* 0x0000002400147c82 */ /* 0x000fe20008000000 */
[----:B------:R-:W-:Y:S01]  /*1f50*/  UMOV UR12, UR36 ;  /* 0x00000024000c7c82 */ /* 0x000fe20008000000 */
[----:B------:R-:W-:Y:S01]  /*1f60*/  UMOV UR9, UR17 ;  /* 0x0000001100097c82 */ /* 0x000fe20008000000 */
[----:B------:R-:W-:Y:S01]  /*1f70*/  UMOV UR10, UR18 ;  /* 0x00000012000a7c82 */ /* 0x000fe20008000000 */
[----:B------:R1:W-:Y:S01]  /*1f80*/  UTMALDG.3D.MULTICAST [UR16], [UR14], UR4, desc[UR30] ;  /* 0x00001e100e0073b4 */ /* 0x0003e20008011804 */
[----:B------:R-:W-:-:S04]  /*1f90*/  UIADD3 UR13, UPT, UPT, UR13, 0x1, URZ ;  /* 0x000000010d0d7890 */ /* 0x000fc8000fffe0ff */
[----:B------:R-:W-:Y:S01]  /*1fa0*/  UISETP.NE.AND UP0, UPT, UR13, UR26, UPT ;  /* 0x0000001a0d00728c */ /* 0x000fe2000bf05270 */
[----:B------:R3:W-:Y:S01]  /*1fb0*/  UTMALDG.3D [UR8], [UR22], desc[UR30] ;  /* 0x00001e08160075b4 */ /* 0x0007e20008011000 */
[----:B-1----:R-:W-:-:S07]  /*1fc0*/  UMOV UR4, UR5 ;  /* 0x0000000500047c82 */ /* 0x002fce0008000000 */
[----:B---3--:R-:W-:Y:S05]  /*1fd0*/  BRA.U UP0, `(.L_x_38) ;  /* 0xfffffffd00487547 */ /* 0x008fea000b83ffff */
.L_x_32:
[C---:B------:R-:W-:Y:S01]  /*1fe0*/  LEA R3, R11.reuse, UR6, 0x3 ;  /* 0x000000060b037c11 */ /* 0x040fe2000f8e18ff */
[----:B------:R-:W-:Y:S01]  /*1ff0*/  NOP ;  /* 0x0000000000007918 */ /* 0x000fe20000000000 */
[----:B-1----:R-:W-:Y:S02]  /*2000*/  SHF.L.U32 R0, R10, 0x1f, RZ ;  /* 0x0000001f0a007819 */ /* 0x002fe400000006ff */
[----:B------:R-:W-:Y:S02]  /*2010*/  LEA R4, R11, UR6, 0x4 ;  /* 0x000000060b047c11 */ /* 0x000fe4000f8e20ff */
[----:B--2-4-:R-:W1:Y:S02]  /*2020*/  SYNCS.PHASECHK.TRANS64.TRYWAIT P0, [R3+URZ+0x70], R0 ;  /* 0x00007000030075a7 */ /* 0x014e6400080011ff */
[----:B-1----:R-:W-:Y:S05]  /*2030*/  @!P0 BRA `(.L_x_39) ;  /* 0x0000005400fc8947 */ /* 0x002fea0003800000 */
.L_x_124:
[----:B------:R-:W2:Y:S01]  /*2040*/  LDS.128 R4, [R4+0x100] ;  /* 0x0001000004047984 */ /* 0x000ea20000000c00 */
[----:B------:R-:W-:Y:S01]  /*2050*/  UISETP.GE.AND UP0, UPT, UR40, 0x1, UPT ;  /* 0x000000012800788c */ /* 0x000fe2000bf06270 */
[----:B------:R-:W-:Y:S01]  /*2060*/  @!PT LDS RZ, [RZ] ;  /* 0x00000000fffff984 */ /* 0x000fe20000000800 */
[----:B------:R-:W-:Y:S01]  /*2070*/  @!PT LDS RZ, [RZ] ;  /* 0x00000000fffff984 */ /* 0x000fe20000000800 */
[----:B------:R-:W-:Y:S01]  /*2080*/  @!PT LDS RZ, [RZ] ;  /* 0x00000000fffff984 */ /* 0x000fe20000000800 */
[----:B------:R-:W-:Y:S01]  /*2090*/  @!PT LDS RZ, [RZ] ;  /* 0x00000000fffff984 */ /* 0x000fe20000000800 */
[----:B------:R3:W-:Y:S06]  /*20a0*/  MEMBAR.ALL.CTA ;  /* 0x0000000000007992 */ /* 0x0007ec0000008000 */
[----:B---3--:R-:W3:Y:S01]  /*20b0*/  FENCE.VIEW.ASYNC.S ;  /* 0x00000000000073c6 */ /* 0x008ee20000000000 */
[----:B--2---:R-:W-:-:S13]  /*20c0*/  LOP3.LUT P0, RZ, R6, 0x1, RZ, 0xc0, !PT ;  /* 0x0000000106ff7812 */ /* 0x004fda000780c0ff */
[----:B---3--:R-:W-:Y:S01]  /*20d0*/  VOTEU.ANY UP1, P0 ;  /* 0x0000000000ff7886 */ /* 0x008fe20000020100 */
[----:B------:R-:W-:-:S13]  /*20e0*/  PLOP3.LUT P0, PT, PT, PT, UP1, 0x80, 0x8 ;  /* 0x000000000008781c */ /* 0x000fda0003f0f018 */
[----:B-1----:R-:W-:Y:S02]  /*20f0*/  @P0 LOP3.LUT R0, R5, 0xffff, RZ, 0xc0, !PT ;  /* 0x0000ffff05000812 */ /* 0x002fe400078ec0ff */
[----:B------:R-:W-:Y:S02]  /*2100*/  @P0 MOV R2, R4 ;  /* 0x0000000400020202 */ /* 0x000fe40000000f00 */
[----:B------:R-:W-:Y:S01]  /*2110*/  @P0 R2UR UR7, R0 ;  /* 0x00000000000702ca */ /* 0x000fe200000e0000 */
[----:B------:R-:W-:Y:S01]  /*2120*/  VIADD R0, R3, 0x80 ;  /* 0x0000008003007836 */ /* 0x000fe20000000000 */
[----:B------:R-:W-:Y:S02]  /*2130*/  @P0 SHF.R.U32.HI R4, RZ, 0x10, R5 ;  /* 0x00000010ff040819 */ /* 0x000fe40000011605 */
[----:B------:R-:W-:Y:S02]  /*2140*/  @P0 R2UR UR8, R2 ;  /* 0x00000000020802ca */ /* 0x000fe400000e0000 */
[----:B------:R-:W-:-:S02]  /*2150*/  PRMT R0, RZ, 0x654, R0 ;  /* 0x00000654ff007816 */ /* 0x000fc40000000000 */
[----:B------:R-:W-:Y:S02]  /*2160*/  @P0 R2UR UR4, R4 ;  /* 0x00000000040402ca */ /* 0x000fe400000e0000 */
[----:B------:R1:W-:Y:S03]  /*2170*/  SYNCS.ARRIVE.TRANS64.RED.A1T0 RZ, [R0+URZ], RZ ;  /* 0x000000ff00ff79a7 */ /* 0x0003e600081004ff */
[----:B------:R-:W-:-:S04]  /*2180*/  @UP1 UMOV UR27, UR7 ;  /* 0x00000007001b1c82 */ /* 0x000fc80008000000 */
[----:B------:R-:W-:-:S04]  /*2190*/  @UP1 UMOV UR37, UR8 ;  /* 0x0000000800251c82 */ /* 0x000fc80008000000 */
[----:B------:R-:W-:Y:S01]  /*21a0*/  @UP1 UMOV UR36, UR4 ;  /* 0x0000000400241c82 */ /* 0x000fe20008000000 */
[----:B------:R-:W-:Y:S05]  /*21b0*/  BRA.U !UP0, `(.L_x_40) ;  /* 0x0000000108d47547 */ /* 0x000fea000b800000 */
[----:B------:R-:W2:Y:S01]  /*21c0*/  LDCU.128 UR12, c[0x0][0xb10] ;  /* 0x00016200ff0c77ac */ /* 0x000ea20008000c00 */
[----:B------:R-:W3:Y:S01]  /*21d0*/  LDCU UR26, c[0x0][0xb20] ;  /* 0x00016400ff1a77ac */ /* 0x000ee20008000800 */
[----:B------:R-:W4:Y:S01]  /*21e0*/  LDCU UR20, c[0x0][0xb0c] ;  /* 0x00016180ff1477ac */ /* 0x000f220008000800 */
[----:B------:R-:W1:Y:S01]  /*21f0*/  LDCU.64 UR10, c[0x0][0xb28] ;  /* 0x00016500ff0a77ac */ /* 0x000e620008000a00 */
[----:B------:R-:W-:Y:S02]  /*2200*/  UISETP.NE.AND UP3, UPT, UR40, 0x1, UPT ;  /* 0x000000012800788c */ /* 0x000fe4000bf65270 */
[----:B--2---:R-:W-:Y:S02]  /*2210*/  UIMAD.WIDE.U32 UR16, UR38, UR15, URZ ;  /* 0x0000000f261072a5 */ /* 0x004fe4000f8e00ff */
[----:B------:R-:W-:Y:S02]  /*2220*/  UIMAD.WIDE.U32 UR8, UR39, UR12, URZ ;  /* 0x0000000c270872a5 */ /* 0x000fe4000f8e00ff */
[----:B------:R-:W-:-:S02]  /*2230*/  UISETP.NE.AND UP0, UPT, UR14, 0x1, UPT ;  /* 0x000000010e00788c */ /* 0x000fc4000bf05270 */
[----:B------:R-:W-:Y:S01]  /*2240*/  UIMAD.WIDE.U32 UR22, UR27, UR15, URZ ;  /* 0x0000000f1b1672a5 */ /* 0x000fe2000f8e00ff */
[----:B------:R-:W-:Y:S02]  /*2250*/  UMOV UR16, UR17 ;  /* 0x0000001100107c82 */ /* 0x000fe40008000000 */
[----:B------:R-:W-:Y:S01]  /*2260*/  UMOV UR8, UR9 ;  /* 0x0000000900087c82 */ /* 0x000fe20008000000 */
[----:B---3--:R-:W-:Y:S02]  /*2270*/  USHF.R.U32.HI UR16, URZ, UR26, UR16 ;  /* 0x0000001aff107299 */ /* 0x008fe40008011610 */
[----:B----4-:R-:W-:Y:S02]  /*2280*/  UISETP.NE.AND UP2, UPT, UR20, 0x1, UPT ;  /* 0x000000011400788c */ /* 0x010fe4000bf45270 */
[----:B------:R-:W-:Y:S02]  /*2290*/  USHF.R.U32.HI UR8, URZ, UR13, UR8 ;  /* 0x0000000dff087299 */ /* 0x000fe40008011608 */
[----:B------:R-:W-:-:S02]  /*22a0*/  USEL UR7, UR38, UR16, !UP0 ;  /* 0x0000001026077287 */ /* 0x000fc4000c000000 */
[----:B------:R-:W-:Y:S02]  /*22b0*/  USEL UR8, UR39, UR8, !UP2 ;  /* 0x0000000827087287 */ /* 0x000fe4000d000000 */
[----:B-1----:R-:W-:Y:S01]  /*22c0*/  UIMAD.WIDE.U32 UR16, UR7, UR10, URZ ;  /* 0x0000000a071072a5 */ /* 0x002fe2000f8e00ff */
[----:B------:R-:W-:Y:S01]  /*22d0*/  UMOV UR4, UR23 ;  /* 0x0000001700047c82 */ /* 0x000fe20008000000 */
[----:B------:R-:W-:Y:S02]  /*22e0*/  UIMAD.WIDE.U32 UR18, UR37, UR12, URZ ;  /* 0x0000000c251272a5 */ /* 0x000fe4000f8e00ff */
[----:B------:R-:W-:-:S03]  /*22f0*/  UIMAD.WIDE.U32 UR22, UR8, UR10, URZ ;  /* 0x0000000a081672a5 */ /* 0x000fc6000f8e00ff */
[----:B------:R-:W-:Y:S01]  /*2300*/  UMOV UR16, UR17 ;  /* 0x0000001100107c82 */ /* 0x000fe20008000000 */
[----:B------:R-:W-:Y:S02]  /*2310*/  USHF.R.U32.HI UR4, URZ, UR26, UR4 ;  /* 0x0000001aff047299 */ /* 0x000fe40008011604 */
[----:B------:R-:W-:Y:S01]  /*2320*/  @UP3 USHF.R.U32.HI UR7, URZ, UR11, UR16 ;  /* 0x0000000bff073299 */ /* 0x000fe20008011610 */
[----:B------:R-:W-:Y:S01]  /*2330*/  UMOV UR18, UR19 ;  /* 0x0000001300127c82 */ /* 0x000fe20008000000 */
[----:B------:R-:W-:Y:S01]  /*2340*/  UMOV UR22, UR23 ;  /* 0x0000001700167c82 */ /* 0x000fe20008000000 */
[----:B------:R-:W-:Y:S02]  /*2350*/  USHF.R.U32.HI UR13, URZ, UR13, UR18 ;  /* 0x0000000dff0d7299 */ /* 0x000fe40008011612 */
[----:B------:R-:W-:Y:S02]  /*2360*/  USEL UR4, UR27, UR4, !UP0 ;  /* 0x000000041b047287 */ /* 0x000fe4000c000000 */
[----:B------:R-:W-:-:S02]  /*2370*/  @UP3 USHF.R.U32.HI UR8, URZ, UR11, UR22 ;  /* 0x0000000bff083299 */ /* 0x000fc40008011616 */
[----:B------:R-:W-:Y:S02]  /*2380*/  UIMAD UR9, UR40, UR7, URZ ;  /* 0x00000007280972a4 */ /* 0x000fe4000f8e02ff */
[----:B------:R-:W-:Y:S02]  /*2390*/  USEL UR7, UR37, UR13, !UP2 ;  /* 0x0000000d25077287 */ /* 0x000fe4000d000000 */
[----:B------:R-:W-:Y:S02]  /*23a0*/  UIMAD UR12, UR40, UR8, URZ ;  /* 0x00000008280c72a4 */ /* 0x000fe4000f8e02ff */
[----:B------:R-:W-:Y:S02]  /*23b0*/  UISETP.GE.AND UP0, UPT, UR4, UR9, UPT ;  /* 0x000000090400728c */ /* 0x000fe4000bf06270 */
[----:B------:R-:W-:Y:S02]  /*23c0*/  UIMAD.WIDE.U32 UR16, UR4, UR10, URZ ;  /* 0x0000000a041072a5 */ /* 0x000fe4000f8e00ff */
[----:B------:R-:W-:-:S02]  /*23d0*/  UISETP.GE.OR UP0, UPT, UR7, UR12, UP0 ;  /* 0x0000000c0700728c */ /* 0x000fc40008706670 */
        /* <DEDUP_REMOVED lines=19> */
.L_x_40:
[----:B------:R-:W2:Y:S02]  /*2510*/  LDCU UR4, c[0x0][0xb30] ;  /* 0x00016600ff0477ac */ /* 0x000ea40008000800 */
[----:B--2---:R-:W-:-:S09]  /*2520*/  UISETP.NE.AND UP0, UPT, UR4, 0x1, UPT ;  /* 0x000000010400788c */ /* 0x004fd2000bf05270 */
[----:B------:R-:W-:Y:S05]  /*2530*/  BRA.U UP0, `(.L_x_41) ;  /* 0x0000000100447547 */ /* 0x000fea000b800000 */
[----:B------:R-:W2:Y:S01]  /*2540*/  LDCU.128 UR12, c[0x0][0xb10] ;  /* 0x00016200ff0c77ac */ /* 0x000ea20008000c00 */
[----:B------:R-:W3:Y:S01]  /*2550*/  LDCU UR16, c[0x0][0xb0c] ;  /* 0x00016180ff1077ac */ /* 0x000ee20008000800 */
[----:B------:R-:W4:Y:S01]  /*2560*/  LDCU UR17, c[0x0][0xb20] ;  /* 0x00016400ff1177ac */ /* 0x000f220008000800 */
[----:B--2---:R-:W-:Y:S02]  /*2570*/  UIMAD.WIDE.U32 UR10, UR37, UR12, URZ ;  /* 0x0000000c250a72a5 */ /* 0x004fe4000f8e00ff */
[----:B------:R-:W-:Y:S02]  /*2580*/  UIMAD.WIDE.U32 UR8, UR27, UR15, URZ ;  /* 0x0000000f1b0872a5 */ /* 0x000fe4000f8e00ff */
[----:B---3--:R-:W-:Y:S02]  /*2590*/  UISETP.NE.AND UP2, UPT, UR16, 0x1, UPT ;  /* 0x000000011000788c */ /* 0x008fe4000bf45270 */
[----:B------:R-:W-:Y:S01]  /*25a0*/  UISETP.NE.AND UP0, UPT, UR14, 0x1, UPT ;  /* 0x000000010e00788c */ /* 0x000fe2000bf05270 */
[----:B------:R-:W-:-:S02]  /*25b0*/  UMOV UR7, UR11 ;  /* 0x0000000b00077c82 */ /* 0x000fc40008000000 */
[----:B------:R-:W-:Y:S01]  /*25c0*/  UMOV UR4, UR9 ;  /* 0x0000000900047c82 */ /* 0x000fe20008000000 */
[----:B------:R-:W-:Y:S02]  /*25d0*/  USHF.R.U32.HI UR7, URZ, UR13, UR7 ;  /* 0x0000000dff077299 */ /* 0x000fe40008011607 */
[----:B----4-:R-:W-:Y:S02]  /*25e0*/  USHF.R.U32.HI UR4, URZ, UR17, UR4 ;  /* 0x00000011ff047299 */ /* 0x010fe40008011604 */
[----:B------:R-:W-:Y:S02]  /*25f0*/  USEL UR7, UR37, UR7, !UP2 ;  /* 0x0000000725077287 */ /* 0x000fe4000d000000 */
[----:B------:R-:W-:-:S04]  /*2600*/  USEL UR4, UR27, UR4, !UP0 ;  /* 0x000000041b047287 */ /* 0x000fc8000c000000 */
[----:B------:R-:W-:Y:S02]  /*2610*/  UIADD3 UR8, UPT, UPT, UR7, -UR4, URZ ;  /* 0x8000000407087290 */ /* 0x000fe4000fffe0ff */
[----:B------:R-:W-:Y:S02]  /*2620*/  UIADD3 UR4, UPT, UPT, -UR7, UR4, URZ ;  /* 0x0000000407047290 */ /* 0x000fe4000fffe1ff */
[----:B------:R-:W-:Y:S02]  /*2630*/  UIMAD UR27, UR8, UR14, UR27 ;  /* 0x0000000e081b72a4 */ /* 0x000fe4000f8e021b */
[----:B------:R-:W-:-:S12]  /*2640*/  UIMAD UR37, UR4, UR16, UR37 ;  /* 0x00000010042572a4 */ /* 0x000fd8000f8e0225 */
.L_x_41:
[----:B------:R-:W-:Y:S01]  /*2650*/  VIADD R11, R11, 0x1 ;  /* 0x000000010b0b7836 */ /* 0x000fe20000000000 */
[----:B------:R-:W-:Y:S02]  /*2660*/  R2UR UR7, R56 ;  /* 0x00000000380772ca */ /* 0x000fe400000e0000 */
[----:B------:R-:W-:Y:S02]  /*2670*/  R2UR UR4, R55 ;  /* 0x00000000370472ca */ /* 0x000fe400000e0000 */
[C---:B------:R-:W-:Y:S02]  /*2680*/  ISETP.NE.AND P0, PT, R11.reuse, 0x2, PT ;  /* 0x000000020b00780c */ /* 0x040fe40003f05270 */
[----:B------:R-:W-:Y:S02]  /*2690*/  PLOP3.LUT P1, PT, PT, PT, PT, 0x80, 0x8 ;  /* 0x000000000008781c */ /* 0x000fe40003f2f070 */
[----:B-1----:R-:W-:Y:S02]  /*26a0*/  SEL R0, RZ, 0x1, P0 ;  /* 0x00000001ff007807 */ /* 0x002fe40000000000 */
[----:B------:R-:W-:-:S02]  /*26b0*/  SEL R11, R11, RZ, P0 ;  /* 0x000000ff0b0b7207 */ /* 0x000fc40000000000 */
[----:B------:R-:W-:Y:S01]  /*26c0*/  LOP3.LUT R10, R10, R0, RZ, 0x3c, !PT ;  /* 0x000000000a0a7212 */ /* 0x000fe200078e3cff */
[----:B------:R-:W-:Y:S02]  /*26d0*/  UIADD3 UR26, UPT, UPT, UR37, UR7, URZ ;  /* 0x00000007251a7290 */ /* 0x000fe4000fffe0ff */
[----:B------:R-:W-:Y:S01]  /*26e0*/  UIADD3 UR30, UPT, UPT, UR27, UR4, URZ ;  /* 0x000000041b1e7290 */ /* 0x000fe2000fffe0ff */
[----:B------:R-:W-:Y:S11]  /*26f0*/  BRA.U UP1, `(.L_x_42) ;  /* 0xfffffff1013c7547 */ /* 0x000ff6000b83ffff */
[----:B------:R-:W-:Y:S01]  /*2700*/  UIADD3 UR6, UPT, UPT, UR6, 0x18, URZ ;  /* 0x0000001806067890 */ /* 0x000fe2000fffe0ff */
[----:B------:R-:W-:-:S03]  /*2710*/  SHF.L.U32 R2, R12, 0x1f, RZ ;  /* 0x0000001f0c027819 */ /* 0x000fc600000006ff */
[----:B------:R-:W-:-:S09]  /*2720*/  ULEA UR4, UR5, UR6, 0x3 ;  /* 0x0000000605047291 */ /* 0x000fd2000f8e18ff */
[----:B------:R-:W1:Y:S02]  /*2730*/  SYNCS.PHASECHK.TRANS64.TRYWAIT P0, [UR4], R2 ;  /* 0x00000002ff0075a7 */ /* 0x000e640008001104 */
[----:B-1----:R-:W-:Y:S05]  /*2740*/  @!P0 BRA `(.L_x_43) ;  /* 0x00000050004c8947 */ /* 0x002fea0003800000 */
.L_x_126:
[----:B------:R-:W-:-:S04]  /*2750*/  UIADD3 UR4, UPT, UPT, UR5, 0x1, URZ ;  /* 0x0000000105047890 */ /* 0x000fc8000fffe0ff */
[----:B------:R-:W-:-:S04]  /*2760*/  UISETP.NE.AND UP0, UPT, UR4, 0x3, UPT ;  /* 0x000000030400788c */ /* 0x000fc8000bf05270 */
[----:B------:R-:W-:Y:S02]  /*2770*/  USEL UR7, URZ, 0x1, UP0 ;  /* 0x00000001ff077887 */ /* 0x000fe40008000000 */
[----:B------:R-:W-:-:S04]  /*2780*/  USEL UR4, UR4, URZ, UP0 ;  /* 0x000000ff04047287 */ /* 0x000fc80008000000 */
[----:B------:R-:W-:Y:S01]  /*2790*/  ULEA UR5, UR4, UR6, 0x3 ;  /* 0x0000000604057291 */ /* 0x000fe2000f8e18ff */
[----:B------:R-:W-:-:S04]  /*27a0*/  LOP3.LUT R12, R12, UR7, RZ, 0x3c, !PT ;  /* 0x000000070c0c7c12 */ /* 0x000fc8000f8e3cff */
[----:B-1----:R-:W-:-:S04]  /*27b0*/  SHF.L.U32 R2, R12, 0x1f, RZ ;  /* 0x0000001f0c027819 */ /* 0x002fc800000006ff */
[----:B------:R-:W1:Y:S02]  /*27c0*/  SYNCS.PHASECHK.TRANS64.TRYWAIT P0, [UR5], R2 ;  /* 0x00000002ff0075a7 */ /* 0x000e640008001105 */
[----:B-1----:R-:W-:Y:S05]  /*27d0*/  @!P0 BRA `(.L_x_44) ;  /* 0x0000005000408947 */ /* 0x002fea0003800000 */
.L_x_128:
[----:B------:R-:W-:-:S04]  /*27e0*/  UIADD3 UR4, UPT, UPT, UR4, 0x1, URZ ;  /* 0x0000000104047890 */ /* 0x000fc8000fffe0ff */
[----:B------:R-:W-:-:S04]  /*27f0*/  UISETP.NE.AND UP0, UPT, UR4, 0x3, UPT ;  /* 0x000000030400788c */ /* 0x000fc8000bf05270 */
[----:B------:R-:W-:Y:S02]  /*2800*/  USEL UR5, URZ, 0x1, UP0 ;  /* 0x00000001ff057887 */ /* 0x000fe40008000000 */
[----:B------:R-:W-:-:S04]  /*2810*/  USEL UR4, UR4, URZ, UP0 ;  /* 0x000000ff04047287 */ /* 0x000fc80008000000 */
[----:B------:R-:W-:Y:S01]  /*2820*/  ULEA UR4, UR4, UR6, 0x3 ;  /* 0x0000000604047291 */ /* 0x000fe2000f8e18ff */
[----:B-1----:R-:W-:-:S04]  /*2830*/  LOP3.LUT R2, R12, UR5, RZ, 0x3c, !PT ;  /* 0x000000050c027c12 */ /* 0x002fc8000f8e3cff */
[----:B------:R-:W-:Y:S01]  /*2840*/  SHF.L.U32 R2, R2, 0x1f, RZ ;  /* 0x0000001f02027819 */ /* 0x000fe200000006ff */
[----:B------:R-:W-:-:S07]  /*2850*/  IMAD.U32 R0, RZ, RZ, UR4 ;  /* 0x00000004ff007e24 */ /* 0x000fce000f8e00ff */
.L_x_45:
[----:B-1----:R1:W2:Y:S02]  /*2860*/  SYNCS.PHASECHK.TRANS64.TRYWAIT P0, [R0+URZ], R2 ;  /* 0x00000002000075a7 */ /* 0x0022a400080011ff */
[----:B--2---:R-:W-:Y:S05]  /*2870*/  @!P0 NANOSLEEP.SYNCS 0x989680 ;  /* 0x009896800000895d */ /* 0x004fea0003900000 */
[----:B------:R-:W2:Y:S02]  /*2880*/  @!P0 SYNCS.PHASECHK.TRANS64 P0, [R0+URZ], R2 ;  /* 0x00000002000085a7 */ /* 0x000ea400080010ff */
[----:B--2---:R-:W-:Y:S05]  /*2890*/  @P0 EXIT ;  /* 0x000000000000094d */ /* 0x004fea0003800000 */
[----:B------:R-:W-:Y:S05]  /*28a0*/  BRA `(.L_x_45) ;  /* 0xfffffffc00ec7947 */ /* 0x000fea000383ffff */
.L_x_22:
[----:B------:R-:W-:-:S04]  /*28b0*/  UISETP.NE.AND UP0, UPT, UR54, URZ, UPT ;  /* 0x000000ff3600728c */ /* 0x000fc8000bf05270 */
[----:B------:R-:W-:-:S09]  /*28c0*/  UISETP.NE.OR UP0, UPT, UR22, 0x1, UP0 ;  /* 0x000000011600788c */ /* 0x000fd20008705670 */
[----:B------:R-:W-:Y:S05]  /*28d0*/  BRA.U UP0, `(.L_x_46) ;  /* 0x0000000500487547 */ /* 0x000fea000b800000 */
[----:B------:R-:W-:Y:S01]  /*28e0*/  ISETP.GE.U32.AND P2, PT, R0, 0x2, PT ;  /* 0x000000020000780c */ /* 0x000fe20003f46070 */
[----:B------:R-:W-:Y:S01]  /*28f0*/  IMAD.MOV.U32 R12, RZ, RZ, 0x1 ;  /* 0x00000001ff0c7424 */ /* 0x000fe200078e00ff */
[----:B------:R-:W-:Y:S02]  /*2900*/  CS2R R10, SRZ ;  /* 0x00000000000a7805 */ /* 0x000fe4000001ff00 */
[----:B------:R-:W-:Y:S01]  /*2910*/  CS2R R8, SRZ ;  /* 0x0000000000087805 */ /* 0x000fe2000001ff00 */
[----:B------:R-:W-:Y:S01]  /*2920*/  UMOV UR6, 0x400 ;  /* 0x0000040000067882 */ /* 0x000fe20000000000 */
[----:B------:R-:W-:Y:S01]  /*2930*/  UMOV UR5, URZ ;  /* 0x000000ff00057c82 */ /* 0x000fe20008000000 */
[----:B------:R-:W-:-:S12]  /*2940*/  ULEA UR6, UR54, UR6, 0x18 ;  /* 0x0000000636067291 */ /* 0x000fd8000f8ec0ff */
.L_x_50:
[----:B------:R-:W-:Y:S02]  /*2950*/  LEA R2, R8, UR6, 0x3 ;  /* 0x0000000608027c11 */ /* 0x000fe4000f8e18ff */
[----:B------:R-:W-:-:S03]  /*2960*/  SHF.L.U32 R4, R9, 0x1f, RZ ;  /* 0x0000001f09047819 */ /* 0x000fc600000006ff */
[----:B------:R-:W-:Y:S01]  /*2970*/  VIADD R5, R2, 0xe0 ;  /* 0x000000e002057836 */ /* 0x000fe20000000000 */
[----:B------:R-:W1:Y:S02]  /*2980*/  SYNCS.PHASECHK.TRANS64.TRYWAIT P0, [R2+URZ+0xd0], R4 ;  /* 0x0000d004020075a7 */ /* 0x000e6400080011ff */
[----:B-1----:R-:W-:Y:S05]  /*2990*/  @!P0 BRA `(.L_x_47) ;  /* 0x0000004c00e88947 */ /* 0x002fea0003800000 */
.L_x_129:
[----:B------:R-:W-:Y:S01]  /*29a0*/  ULEA UR4, UR5, UR6, 0x3 ;  /* 0x0000000605047291 */ /* 0x000fe2000f8e18ff */
[----:B-1----:R-:W-:Y:S01]  /*29b0*/  PRMT R2, RZ, 0x654, R5 ;  /* 0x00000654ff027816 */ /* 0x002fe20000000005 */
[----:B------:R-:W-:Y:S01]  /*29c0*/  @!P2 IMAD.MOV.U32 R4, RZ, RZ, 0x10 ;  /* 0x00000010ff04a424 */ /* 0x000fe200078e00ff */
[----:B------:R-:W-:Y:S01]  /*29d0*/  SHF.L.U32 R5, R12, 0x1f, RZ ;  /* 0x0000001f0c057819 */ /* 0x000fe200000006ff */
[----:B------:R-:W-:Y:S01]  /*29e0*/  UIADD3 UR7, UPT, UPT, UR4, 0x70, URZ ;  /* 0x0000007004077890 */ /* 0x000fe2000fffe0ff */
[----:B------:R1:W-:Y:S05]  /*29f0*/  SYNCS.ARRIVE.TRANS64.RED.A1T0 RZ, [R2+URZ], RZ ;  /* 0x000000ff02ff79a7 */ /* 0x0003ea00081004ff */
[----:B------:R-:W-:Y:S01]  /*2a00*/  IMAD.U32 R6, RZ, RZ, UR7 ;  /* 0x00000007ff067e24 */ /* 0x000fe2000f8e00ff */
[----:B------:R-:W2:Y:S04]  /*2a10*/  SYNCS.PHASECHK.TRANS64.TRYWAIT P0, [UR4+0x80], R5 ;  /* 0x00008005ff0075a7 */ /* 0x000ea80008001104 */
[----:B------:R-:W-:Y:S01]  /*2a20*/  PRMT R6, R0, 0x654, R6 ;  /* 0x0000065400067816 */ /* 0x000fe20000000006 */
[----:B-12---:R-:W-:Y:S06]  /*2a30*/  @!P0 BRA `(.L_x_48) ;  /* 0x0000004c00d48947 */ /* 0x006fec0003800000 */
.L_x_131:
[----:B------:R-:W-:Y:S01]  /*2a40*/  ULEA UR8, UR5, UR6, 0x4 ;  /* 0x0000000605087291 */ /* 0x000fe2000f8e20ff */
[----:B------:R-:W-:Y:S01]  /*2a50*/  SEL R3, R6, R3, !P2 ;  /* 0x0000000306037207 */ /* 0x000fe20005000000 */
[----:B------:R-:W-:Y:S01]  /*2a60*/  UIADD3 UR9, UPT, UPT, UR4, 0x70, URZ ;  /* 0x0000007004097890 */ /* 0x000fe2000fffe0ff */
[----:B-1----:R-:W-:Y:S01]  /*2a70*/  LEA R2, R11, UR6, 0x3 ;  /* 0x000000060b027c11 */ /* 0x002fe2000f8e18ff */
[----:B------:R-:W-:Y:S01]  /*2a80*/  UIADD3 UR8, UPT, UPT, UR8, 0x100, URZ ;  /* 0x0000010008087890 */ /* 0x000fe2000fffe0ff */
[----:B------:R1:W-:Y:S01]  /*2a90*/  @!P2 SYNCS.ARRIVE.TRANS64.RED RZ, [R3+URZ], R4 ;  /* 0x0000000403ffa9a7 */ /* 0x0003e200080004ff */
[----:B------:R-:W-:Y:S01]  /*2aa0*/  UIADD3 UR4, UPT, UPT, UR5, 0x1, URZ ;  /* 0x0000000105047890 */ /* 0x000fe2000fffe0ff */
[----:B------:R-:W-:-:S03]  /*2ab0*/  VIADD R8, R8, 0x1 ;  /* 0x0000000108087836 */ /* 0x000fc60000000000 */
[----:B------:R-:W-:Y:S02]  /*2ac0*/  UISETP.NE.AND UP0, UPT, UR4, 0x2, UPT ;  /* 0x000000020400788c */ /* 0x000fe4000bf05270 */
[----:B------:R-:W-:Y:S01]  /*2ad0*/  ISETP.NE.AND P0, PT, R8, 0x2, PT ;  /* 0x000000020800780c */ /* 0x000fe20003f05270 */
[----:B------:R-:W-:Y:S06]  /*2ae0*/  UGETNEXTWORKID.BROADCAST [UR8], [UR9] ;  /* 0x00000000080073ca */ /* 0x000fec0008000100 */
[----:B------:R-:W-:Y:S02]  /*2af0*/  USEL UR7, URZ, 0x1, UP0 ;  /* 0x00000001ff077887 */ /* 0x000fe40008000000 */
[----:B------:R-:W-:-:S04]  /*2b00*/  USEL UR5, UR4, URZ, UP0 ;  /* 0x000000ff04057287 */ /* 0x000fc80008000000 */
[----:B------:R-:W-:Y:S02]  /*2b10*/  LOP3.LUT R12, R12, UR7, RZ, 0x3c, !PT ;  /* 0x000000070c0c7c12 */ /* 0x000fe4000f8e3cff */
[----:B-1----:R-:W-:-:S04]  /*2b20*/  SHF.L.U32 R4, R10, 0x1f, RZ ;  /* 0x0000001f0a047819 */ /* 0x002fc800000006ff */
[----:B------:R-:W1:Y:S02]  /*2b30*/  SYNCS.PHASECHK.TRANS64.TRYWAIT P1, [R2+URZ+0x70], R4 ;  /* 0x00007004020075a7 */ /* 0x000e6400080211ff */
[----:B-1----:R-:W-:Y:S05]  /*2b40*/  @!P1 BRA `(.L_x_49) ;  /* 0x0000004c00a89947 */ /* 0x002fea0003800000 */
.L_x_132:
[C---:B-1----:R-:W-:Y:S01]  /*2b50*/  LEA R4, R11.reuse, UR6, 0x4 ;  /* 0x000000060b047c11 */ /* 0x042fe2000f8e20ff */
[----:B------:R-:W-:Y:S01]  /*2b60*/  VIADD R2, R2, 0x80 ;  /* 0x0000008002027836 */ /* 0x000fe20000000000 */
[----:B------:R-:W-:Y:S01]  /*2b70*/  SEL R8, R8, RZ, P0 ;  /* 0x000000ff08087207 */ /* 0x000fe20000000000 */
[----:B------:R-:W-:-:S03]  /*2b80*/  VIADD R11, R11, 0x1 ;  /* 0x000000010b0b7836 */ /* 0x000fc60000000000 */
[----:B------:R-:W1:Y:S01]  /*2b90*/  LDS.128 R4, [R4+0x100] ;  /* 0x0001000004047984 */ /* 0x000e620000000c00 */
[----:B------:R-:W-:Y:S02]  /*2ba0*/  PRMT R2, RZ, 0x654, R2 ;  /* 0x00000654ff027816 */ /* 0x000fe40000000002 */
[C---:B------:R-:W-:Y:S01]  /*2bb0*/  ISETP.NE.AND P1, PT, R11.reuse, 0x2, PT ;  /* 0x000000020b00780c */ /* 0x040fe20003f25270 */
[----:B------:R-:W-:Y:S01]  /*2bc0*/  @!PT LDS RZ, [RZ] ;  /* 0x00000000fffff984 */ /* 0x000fe20000000800 */
[----:B------:R-:W-:Y:S01]  /*2bd0*/  @!PT LDS RZ, [RZ] ;  /* 0x00000000fffff984 */ /* 0x000fe20000000800 */
[----:B------:R-:W-:Y:S01]  /*2be0*/  @!PT LDS RZ, [RZ] ;  /* 0x00000000fffff984 */ /* 0x000fe20000000800 */
[----:B------:R-:W-:Y:S01]  /*2bf0*/  @!PT LDS RZ, [RZ] ;  /* 0x00000000fffff984 */ /* 0x000fe20000000800 */
[----:B------:R2:W-:Y:S06]  /*2c00*/  MEMBAR.ALL.CTA ;  /* 0x0000000000007992 */ /* 0x0005ec0000008000 */
[----:B--2---:R-:W2:Y:S01]  /*2c10*/  FENCE.VIEW.ASYNC.S ;  /* 0x00000000000073c6 */ /* 0x004ea20000000000 */
[----:B------:R-:W-:Y:S01]  /*2c20*/  SEL R11, R11, RZ, P1 ;  /* 0x000000ff0b0b7207 */ /* 0x000fe20000800000 */
[----:B--2---:R2:W-:Y:S01]  /*2c30*/  SYNCS.ARRIVE.TRANS64.RED.A1T0 RZ, [R2+URZ], RZ ;  /* 0x000000ff02ff79a7 */ /* 0x0045e200081004ff */
[----:B-1----:R-:W-:-:S02]  /*2c40*/  LOP3.LUT P3, RZ, R6, 0x1, RZ, 0xc0, !PT ;  /* 0x0000000106ff7812 */ /* 0x002fc4000786c0ff */
[----:B------:R-:W-:-:S04]  /*2c50*/  SEL R4, RZ, 0x1, P1 ;  /* 0x00000001ff047807 */ /* 0x000fc80000800000 */
[----:B------:R-:W-:Y:S02]  /*2c60*/  LOP3.LUT R10, R10, R4, RZ, 0x3c, !PT ;  /* 0x000000040a0a7212 */ /* 0x000fe400078e3cff */
[----:B--2---:R-:W-:-:S04]  /*2c70*/  SEL R2, RZ, 0x1, P0 ;  /* 0x00000001ff027807 */ /* 0x004fc80000000000 */
[----:B------:R-:W-:Y:S01]  /*2c80*/  LOP3.LUT R9, R9, R2, RZ, 0x3c, !PT ;  /* 0x0000000209097212 */ /* 0x000fe200078e3cff */
[----:B------:R-:W-:Y:S06]  /*2c90*/  @P3 BRA `(.L_x_50) ;  /* 0xfffffffc002c3947 */ /* 0x000fec000383ffff */
[----:B------:R-:W-:Y:S01]  /*2ca0*/  ULEA UR4, UR5, UR6, 0x3 ;  /* 0x0000000605047291 */ /* 0x000fe2000f8e18ff */
[----:B------:R-:W-:-:S08]  /*2cb0*/  SHF.L.U32 R2, R12, 0x1f, RZ ;  /* 0x0000001f0c027819 */ /* 0x000fd000000006ff */
[----:B------:R-:W1:Y:S02]  /*2cc0*/  SYNCS.PHASECHK.TRANS64 P0, [UR4+0x80], R2 ;  /* 0x00008002ff0075a7 */ /* 0x000e640008001004 */
[----:B-1----:R-:W-:Y:S05]  /*2cd0*/  @P0 BRA `(.L_x_51) ;  /* 0x0000000000080947 */ /* 0x002fea0003800000 */
[----:B------:R-:W1:Y:S02]  /*2ce0*/  SYNCS.PHASECHK.TRANS64.TRYWAIT P0, [UR4+0x80], R2 ;  /* 0x00008002ff0075a7 */ /* 0x000e640008001104 */
[----:B-1----:R-:W-:Y:S05]  /*2cf0*/  @!P0 BRA `(.L_x_52) ;  /* 0x0000004c00508947 */ /* 0x002fea0003800000 */
.L_x_51:
[----:B------:R-:W-:-:S04]  /*2d00*/  UIADD3 UR7, UPT, UPT, UR5, 0x1, URZ ;  /* 0x0000000105077890 */ /* 0x000fc8000fffe0ff */
[----:B------:R-:W-:-:S04]  /*2d10*/  UISETP.NE.AND UP0, UPT, UR7, 0x2, UPT ;  /* 0x000000020700788c */ /* 0x000fc8000bf05270 */
[----:B------:R-:W-:Y:S02]  /*2d20*/  USEL UR8, URZ, 0x1, UP0 ;  /* 0x00000001ff087887 */ /* 0x000fe40008000000 */
[----:B------:R-:W-:-:S04]  /*2d30*/  USEL UR7, UR7, URZ, UP0 ;  /* 0x000000ff07077287 */ /* 0x000fc80008000000 */
[----:B------:R-:W-:Y:S01]  /*2d40*/  ULEA UR7, UR7, UR6, 0x3 ;  /* 0x0000000607077291 */ /* 0x000fe2000f8e18ff */
[----:B-1----:R-:W-:-:S04]  /*2d50*/  LOP3.LUT R2, R12, UR8, RZ, 0x3c, !PT ;  /* 0x000000080c027c12 */ /* 0x002fc8000f8e3cff */
[----:B------:R-:W-:-:S04]  /*2d60*/  SHF.L.U32 R0, R2, 0x1f, RZ ;  /* 0x0000001f02007819 */ /* 0x000fc800000006ff */
[----:B------:R-:W1:Y:S02]  /*2d70*/  SYNCS.PHASECHK.TRANS64 P0, [UR7+0x80], R0 ;  /* 0x00008000ff0075a7 */ /* 0x000e640008001007 */
[----:B-1----:R-:W-:Y:S05]  /*2d80*/  @P0 EXIT ;  /* 0x000000000000094d */ /* 0x002fea0003800000 */
[----:B------:R-:W-:Y:S02]  /*2d90*/  SHF.L.U32 R2, R2, 0x1f, RZ ;  /* 0x0000001f02027819 */ /* 0x000fe400000006ff */
[----:B------:R-:W-:-:S07]  /*2da0*/  MOV R0, UR7 ;  /* 0x0000000700007c02 */ /* 0x000fce0008000f00 */
.L_x_53:
[----:B-1----:R1:W2:Y:S02]  /*2db0*/  SYNCS.PHASECHK.TRANS64.TRYWAIT P0, [R0+URZ+0x80], R2 ;  /* 0x00008002000075a7 */ /* 0x0022a400080011ff */
[----:B--2---:R-:W-:Y:S05]  /*2dc0*/  @!P0 NANOSLEEP.SYNCS 0x989680 ;  /* 0x009896800000895d */ /* 0x004fea0003900000 */
[----:B------:R-:W2:Y:S02]  /*2dd0*/  @!P0 SYNCS.PHASECHK.TRANS64 P0, [R0+URZ+0x80], R2 ;  /* 0x00008002000085a7 */ /* 0x000ea400080010ff */
[----:B--2---:R-:W-:Y:S05]  /*2de0*/  @P0 EXIT ;  /* 0x000000000000094d */ /* 0x004fea0003800000 */
[----:B------:R-:W-:Y:S05]  /*2df0*/  BRA `(.L_x_53) ;  /* 0xfffffffc00ec7947 */ /* 0x000fea000383ffff */
.L_x_46:
[----:B------:R-:W-:Y:S05]  /*2e00*/  BRA.U UP4, `(.L_x_54) ;  /* 0x0000000d04d47547 */ /* 0x000fea000b800000 */
[----:B------:R-:W-:Y:S01]  /*2e10*/  UMOV UR4, 0x40 ;  /* 0x0000004000047882 */ /* 0x000fe20000000000 */
[----:B------:R-:W-:Y:S01]  /*2e20*/  NOP ;  /* 0x0000000000007918 */ /* 0x000fe20000000000 */
[----:B------:R-:W-:Y:S01]  /*2e30*/  ULEA UR5, UR54, UR4, 0x18 ;  /* 0x0000000436057291 */ /* 0x000fe2000f8ec0ff */
[----:B------:R-:W-:Y:S02]  /*2e40*/  UMOV UR6, 0x400 ;  /* 0x0000040000067882 */ /* 0x000fe40000000000 */
[----:B------:R-:W-:-:S06]  /*2e50*/  ULEA UR6, UR54, UR6, 0x18 ;  /* 0x0000000636067291 */ /* 0x000fcc000f8ec0ff */
[----:B------:R-:W1:Y:S02]  /*2e60*/  LDS.U8 R0, [UR5+0x1c] ;  /* 0x00001c05ff007984 */ /* 0x000e640008000000 */
[----:B-1----:R-:W-:-:S13]  /*2e70*/  ISETP.NE.AND P0, PT, R0, RZ, PT ;  /* 0x000000ff0000720c */ /* 0x002fda0003f05270 */
[----:B------:R-:W-:Y:S05]  /*2e80*/  @P0 BRA `(.L_x_55) ;  /* 0x0000000000580947 */ /* 0x000fea0003800000 */
[----:B------:R-:W-:-:S13]  /*2e90*/  ELECT P0, URZ, PT ;  /* 0x0000000000ff782f */ /* 0x000fda0003800000 */
[----:B------:R-:W-:Y:S05]  /*2ea0*/  @!P0 BRA `(.L_x_56) ;  /* 0x0000000000608947 */ /* 0x000fea0003800000 */
[----:B------:R-:W-:Y:S01]  /*2eb0*/  UMOV UR4, 0x10 ;  /* 0x0000001000047882 */ /* 0x000fe20000000000 */
[----:B------:R-:W-:Y:S01]  /*2ec0*/  HFMA2 R0, -RZ, RZ, 0, 5.9604644775390625e-08 ;  /* 0x00000001ff007431 */ /* 0x000fe200000001ff */
[----:B------:R-:W-:-:S03]  /*2ed0*/  MOV R3, 0xffff ;  /* 0x0000ffff00037802 */ /* 0x000fc60000000f00 */
[----:B------:R-:W-:Y:S04]  /*2ee0*/  DEPBAR.LE SB1, 0x36 ;  /* 0x00009d800000791a */ /* 0x000fe80000000000 */
[----:B------:R-:W1:Y:S02]  /*2ef0*/  UTCATOMSWS.FIND_AND_SET.ALIGN UP0, UR4, UR4 ;  /* 0x00000004000475e3 */ /* 0x000e640008000800 */
[----:B-1----:R-:W-:Y:S01]  /*2f00*/  MOV R4, UR4 ;  /* 0x0000000400047c02 */ /* 0x002fe20008000f00 */
[----:B------:R-:W-:Y:S06]  /*2f10*/  BRA.U UP0, `(.L_x_57) ;  /* 0x0000000100187547 */ /* 0x000fec000b800000 */
.L_x_58:
[----:B------:R-:W-:Y:S05]  /*2f20*/  NANOSLEEP 0x64 ;  /* 0x000000640000795d */ /* 0x000fea0003800000 */
[----:B------:R-:W-:-:S05]  /*2f30*/  UMOV UR4, 0x10 ;  /* 0x0000001000047882 */ /* 0x000fca0000000000 */
[----:B------:R-:W-:Y:S04]  /*2f40*/  DEPBAR.LE SB1, 0x36 ;  /* 0x00009d800000791a */ /* 0x000fe80000000000 */
[----:B------:R-:W1:Y:S02]  /*2f50*/  UTCATOMSWS.FIND_AND_SET.ALIGN UP0, UR4, UR4 ;  /* 0x00000004000475e3 */ /* 0x000e640008000800 */
[----:B-1----:R-:W-:Y:S01]  /*2f60*/  MOV R4, UR4 ;  /* 0x0000000400047c02 */ /* 0x002fe20008000f00 */
[----:B------:R-:W-:Y:S05]  /*2f70*/  BRA.U !UP0, `(.L_x_58) ;  /* 0xfffffffd08e87547 */ /* 0x000fea000b83ffff */
.L_x_57:
[-C--:B------:R-:W-:Y:S02]  /*2f80*/  SHF.L.U32 R3, R3, R4.reuse, RZ ;  /* 0x0000000403037219 */ /* 0x080fe400000006ff */
[----:B------:R-:W-:Y:S01]  /*2f90*/  SHF.L.U32 R0, R0, R4, RZ ;  /* 0x0000000400007219 */ /* 0x000fe200000006ff */
[----:B------:R-:W-:Y:S02]  /*2fa0*/  IMAD.SHL.U32 R4, R4, 0x20, RZ ;  /* 0x0000002004047824 */ /* 0x000fe400078e00ff */
[----:B------:R1:W-:Y:S04]  /*2fb0*/  ATOMS.OR RZ, [UR5+0x14], R3 ;  /* 0x00001403ffff798c */ /* 0x0003e8000b000005 */
[----:B------:R1:W-:Y:S04]  /*2fc0*/  ATOMS.OR RZ, [UR5+0x18], R0 ;  /* 0x00001800ffff798c */ /* 0x0003e8000b000005 */
[----:B------:R1:W-:Y:S01]  /*2fd0*/  STS [UR6+0x120], R4 ;  /* 0x00012004ff007988 */ /* 0x0003e20008000806 */
[----:B------:R-:W-:Y:S05]  /*2fe0*/  BRA `(.L_x_56) ;  /* 0x0000000000107947 */ /* 0x000fea0003800000 */
.L_x_55:
[----:B------:R-:W-:Y:S02]  /*2ff0*/  MOV R0, 0xffffffff ;  /* 0xffffffff00007802 */ /* 0x000fe40000000f00 */
[----:B------:R-:W-:-:S03]  /*3000*/  MOV R4, 0x3030 ;  /* 0x0000303000047802 */ /* 0x000fc60000000f00 */
[----:B------:R1:W-:Y:S04]  /*3010*/  STS [UR6+0x120], R0 ;  /* 0x00012000ff007988 */ /* 0x0003e80008000806 */
[----:B-1---5:R-:W-:Y:S05]  /*3020*/  CALL.REL.NOINC `($__internal_1_$__cuda_sm10x_tcgen05_guardrail_trap_phase_invalid_during_alloc) ;  /* 0x0000005000287944 */ /* 0x022fea0003c00000 */
.L_x_56:
[----:B------:R-:W-:Y:S05]  /*3030*/  WARPSYNC.ALL ;  /* 0x0000000000007948 */ /* 0x000fea0003800000 */
[----:B------:R-:W2:Y:S01]  /*3040*/  S2UR UR4, SR_CgaCtaId ;  /* 0x00000000000479c3 */ /* 0x000ea20000008800 */
[----:B------:R-:W-:Y:S01]  /*3050*/  UMOV UR26, 0x400 ;  /* 0x00000400001a7882 */ /* 0x000fe20000000000 */
[----:B------:R-:W-:-:S06]  /*3060*/  NOP ;  /* 0x0000000000007918 */ /* 0x000fcc0000000000 */
[----:B------:R-:W-:Y:S06]  /*3070*/  BAR.ARV 0x6, 0xa0 ;  /* 0x0182800000007b1d */ /* 0x000fec0000002000 */
[----:B------:R-:W3:Y:S01]  /*3080*/  LDCU UR5, c[0x0][0x38c] ;  /* 0x00007180ff0577ac */ /* 0x000ee20008000800 */
[----:B------:R-:W-:Y:S01]  /*3090*/  LOP3.LUT R2, R2, 0xffff, RZ, 0xc0, !PT ;  /* 0x0000ffff02027812 */ /* 0x000fe200078ec0ff */
[----:B------:R-:W-:Y:S01]  /*30a0*/  IMAD.MOV.U32 R11, RZ, RZ, 0x1 ;  /* 0x00000001ff0b7424 */ /* 0x000fe200078e00ff */
[----:B------:R-:W-:Y:S01]  /*30b0*/  CS2R R8, SRZ ;  /* 0x0000000000087805 */ /* 0x000fe2000001ff00 */
[----:B------:R-:W4:Y:S01]  /*30c0*/  LDCU UR7, c[0x0][0x38c] ;  /* 0x00007180ff0777ac */ /* 0x000f220008000800 */
[----:B------:R-:W-:Y:S01]  /*30d0*/  R2UR UR27, R2 ;  /* 0x00000000021b72ca */ /* 0x000fe200000e0000 */
[----:B------:R-:W-:Y:S01]  /*30e0*/  IMAD.MOV.U32 R10, RZ, RZ, RZ ;  /* 0x000000ffff0a7224 */ /* 0x000fe200078e00ff */
[----:B------:R-:W-:Y:S01]  /*30f0*/  UMOV UR30, URZ ;  /* 0x000000ff001e7c82 */ /* 0x000fe20008000000 */
[----:B------:R-:W-:Y:S01]  /*3100*/  UMOV UR24, URZ ;  /* 0x000000ff00187c82 */ /* 0x000fe20008000000 */
[----:B--2---:R-:W-:Y:S01]  /*3110*/  ULEA UR26, UR4, UR26, 0x18 ;  /* 0x0000001a041a7291 */ /* 0x004fe2000f8ec0ff */
[----:B------:R-:W-:Y:S01]  /*3120*/  UMOV UR38, 0x0 ;  /* 0x0000000000267882 */ /* 0x000fe20000000000 */
[----:B------:R-:W-:-:S02]  /*3130*/  UMOV UR39, 0x4100910 ;  /* 0x0410091000277882 */ /* 0x000fc40000000000 */
[----:B------:R-:W-:Y:S02]  /*3140*/  UIADD3 UR4, UPT, UPT, UR26, 0x6800, URZ ;  /* 0x000068001a047890 */ /* 0x000fe4000fffe0ff */
[----:B------:R-:W-:Y:S02]  /*3150*/  UIADD3 UR6, UPT, UPT, UR26, 0xc800, URZ ;  /* 0x0000c8001a067890 */ /* 0x000fe4000fffe0ff */
[----:B---3--:R-:W-:Y:S01]  /*3160*/  UIADD3 UR5, UPT, UPT, UR5, 0x1f, URZ ;  /* 0x0000001f05057890 */ /* 0x008fe2000fffe0ff */
[----:B-1----:R-:W1:Y:S01]  /*3170*/  LDS R0, [UR26+0x120] ;  /* 0x0001201aff007984 */ /* 0x002e620008000800 */
[----:B------:R-:W-:Y:S01]  /*3180*/  UMOV UR36, 0x0 ;  /* 0x0000000000247882 */ /* 0x000fe20000000000 */
[----:B------:R-:W-:Y:S01]  /*3190*/  UMOV UR37, 0x4100910 ;  /* 0x0410091000257882 */ /* 0x000fe20000000000 */
[----:B------:R-:W-:Y:S02]  /*31a0*/  USHF.R.S32.HI UR40, URZ, 0x1f, UR5 ;  /* 0x0000001fff287899 */ /* 0x000fe40008011405 */
[----:B----4-:R-:W-:-:S02]  /*31b0*/  UISETP.GE.AND UP4, UPT, UR7, 0x1, UPT ;  /* 0x000000010700788c */ /* 0x010fc4000bf86270 */
[----:B------:R-:W-:Y:S02]  /*31c0*/  ULEA.HI UR40, UR40, UR5, URZ, 0x5 ;  /* 0x0000000528287291 */ /* 0x000fe4000f8f28ff */
[----:B------:R-:W-:Y:S02]  /*31d0*/  USHF.R.U32.HI UR5, URZ, 0x4, UR4 ;  /* 0x00000004ff057899 */ /* 0x000fe40008011604 */
[----:B------:R-:W-:Y:S02]  /*31e0*/  USHF.R.S32.HI UR40, URZ, 0x5, UR40 ;  /* 0x00000005ff287899 */ /* 0x000fe40008011428 */
[----:B------:R-:W-:Y:S02]  /*31f0*/  USHF.R.U32.HI UR4, URZ, 0x4, UR6 ;  /* 0x00000004ff047899 */ /* 0x000fe40008011606 */
[----:B------:R-:W-:Y:S02]  /*3200*/  UISETP.LT.AND UP0, UPT, UR40, 0x1, UPT ;  /* 0x000000012800788c */ /* 0x000fe4000bf01270 */
[----:B------:R-:W-:-:S02]  /*3210*/  ULOP3.LUT UR5, UR5, 0x3fff, URZ, 0xc0, !UPT ;  /* 0x00003fff05057892 */ /* 0x000fc4000f8ec0ff */
[----:B------:R-:W-:Y:S02]  /*3220*/  ULOP3.LUT UR4, UR4, 0x3fff, URZ, 0xc0, !UPT ;  /* 0x00003fff04047892 */ /* 0x000fe4000f8ec0ff */
[----:B------:R-:W-:Y:S02]  /*3230*/  USEL UR41, UR40, 0x1, !UP0 ;  /* 0x0000000128297887 */ /* 0x000fe4000c000000 */
[----:B------:R-:W-:Y:S02]  /*3240*/  ULOP3.LUT UR28, UR5, 0x10000, URZ, 0xfc, !UPT ;  /* 0x00010000051c7892 */ /* 0x000fe4000f8efcff */
[----:B------:R-:W-:Y:S02]  /*3250*/  ULOP3.LUT UR29, UR4, 0x10000, URZ, 0xfc, !UPT ;  /* 0x00010000041d7892 */ /* 0x000fe4000f8efcff */
[----:B------:R-:W-:Y:S01]  /*3260*/  UIADD3 UR41, UPT, UPT, -UR41, URZ, URZ ;  /* 0x000000ff29297290 */ /* 0x000fe2000fffe1ff */
[----:B------:R-:W-:Y:S01]  /*3270*/  UMOV UR34, 0x0 ;  /* 0x0000000000227882 */ /* 0x000fe20000000000 */
[----:B------:R-:W-:Y:S01]  /*3280*/  UMOV UR35, 0x4100910 ;  /* 0x0410091000237882 */ /* 0x000fe20000000000 */
[----:B------:R-:W-:Y:S01]  /*3290*/  UMOV UR32, 0x0 ;  /* 0x0000000000207882 */ /* 0x000fe20000000000 */
[----:B------:R-:W-:Y:S01]  /*32a0*/  UMOV UR33, 0x4100910 ;  /* 0x0410091000217882 */ /* 0x000fe20000000000 */
[----:B-1----:R-:W-:-:S15]  /*32b0*/  R2UR UR42, R0 ;  /* 0x00000000002a72ca */ /* 0x002fde00000e0000 */
.L_x_65:
[----:B------:R-:W-:Y:S02]  /*32c0*/  LEA R0, R10, UR26, 0x3 ;  /* 0x0000001a0a007c11 */ /* 0x000fe4000f8e18ff */
[----:B------:R-:W-:Y:S02]  /*32d0*/  SHF.L.U32 R2, R9, 0x1f, RZ ;  /* 0x0000001f09027819 */ /* 0x000fe400000006ff */
[----:B------:R-:W-:Y:S01]  /*32e0*/  PLOP3.LUT P0, PT, PT, PT, UP4, 0x80, 0x8 ;  /* 0x000000000008781c */ /* 0x000fe20003f0f048 */
[----:B------:R-:W-:Y:S01]  /*32f0*/  VIADD R3, R0, 0x80 ;  /* 0x0000008000037836 */ /* 0x000fe20000000000 */
[----:B-1----:R-:W1:Y:S02]  /*3300*/  SYNCS.PHASECHK.TRANS64.TRYWAIT P1, [R0+URZ+0x70], R2 ;  /* 0x00007002000075a7 */ /* 0x002e6400080211ff */
[----:B-1-3--:R-:W-:Y:S09]  /*3310*/  @!P1 BRA `(.L_x_59) ;  /* 0x0000004400e09947 */ /* 0x00aff20003800000 */
.L_x_134:
[----:B------:R-:W-:Y:S01]  /*3320*/  LEA R4, R10, UR26, 0x4 ;  /* 0x0000001a0a047c11 */ /* 0x000fe2000f8e20ff */
[----:B------:R-:W-:Y:S01]  /*3330*/  @UP4 ULEA UR4, UR24, UR26, 0x3 ;  /* 0x0000001a18044291 */ /* 0x000fe2000f8e18ff */
[----:B------:R-:W-:Y:S01]  /*3340*/  PLOP3.LUT P2, PT, PT, PT, PT, 0x80, 0x8 ;  /* 0x000000000008781c */ /* 0x000fe20003f4f070 */
[----:B------:R-:W-:Y:S01]  /*3350*/  ULEA UR31, UR30, UR26, 0x3 ;  /* 0x0000001a1e1f7291 */ /* 0x000fe2000f8e18ff */
[----:B------:R-:W-:Y:S02]  /*3360*/  PRMT R3, RZ, 0x654, R3 ;  /* 0x00000654ff037816 */ /* 0x000fe40000000003 */
[----:B------:R-:W2:Y:S01]  /*3370*/  LDS.128 R4, [R4+0x100] ;  /* 0x0001000004047984 */ /* 0x000ea20000000c00 */
[----:B-1----:R-:W-:Y:S02]  /*3380*/  @P0 SHF.L.U32 R2, R8, 0x1f, RZ ;  /* 0x0000001f08020819 */ /* 0x002fe400000006ff */
[----:B------:R-:W-:Y:S01]  /*3390*/  SHF.L.U32 R0, R11, 0x1f, RZ ;  /* 0x0000001f0b007819 */ /* 0x000fe200000006ff */
[----:B------:R-:W-:Y:S01]  /*33a0*/  @!PT LDS RZ, [RZ] ;  /* 0x00000000fffff984 */ /* 0x000fe20000000800 */
[----:B------:R-:W-:Y:S01]  /*33b0*/  @!PT LDS RZ, [RZ] ;  /* 0x00000000fffff984 */ /* 0x000fe20000000800 */
[----:B------:R-:W-:Y:S01]  /*33c0*/  @!PT LDS RZ, [RZ] ;  /* 0x00000000fffff984 */ /* 0x000fe20000000800 */
[----:B------:R-:W-:Y:S01]  /*33d0*/  @!PT LDS RZ, [RZ] ;  /* 0x00000000fffff984 */ /* 0x000fe20000000800 */
[----:B------:R1:W-:Y:S06]  /*33e0*/  MEMBAR.ALL.CTA ;  /* 0x0000000000007992 */ /* 0x0003ec0000008000 */
[----:B-1----:R-:W1:Y:S02]  /*33f0*/  FENCE.VIEW.ASYNC.S ;  /* 0x00000000000073c6 */ /* 0x002e640000000000 */
[----:B-1----:R1:W-:Y:S01]  /*3400*/  SYNCS.ARRIVE.TRANS64.RED.A1T0 RZ, [R3+URZ], RZ ;  /* 0x000000ff03ff79a7 */ /* 0x0023e200081004ff */
[----:B------:R1:W3:Y:S01]  /*3410*/  @P0 SYNCS.PHASECHK.TRANS64.TRYWAIT P2, [UR4], R2 ;  /* 0x00000002ff0005a7 */ /* 0x0002e20008041104 */
[----:B------:R-:W-:Y:S01]  /*3420*/  ULEA.HI UR4, UR30, UR30, URZ, 0x1 ;  /* 0x0000001e1e047291 */ /* 0x000fe2000f8f08ff */
[----:B--2---:R-:W-:-:S03]  /*3430*/  LOP3.LUT P1, RZ, R6, 0x1, RZ, 0xc0, !PT ;  /* 0x0000000106ff7812 */ /* 0x004fc6000782c0ff */
[----:B------:R-:W-:Y:S02]  /*3440*/  USHF.L.U32 UR11, UR4, 0x5, URZ ;  /* 0x00000005040b7899 */ /* 0x000fe400080006ff */
[----:B------:R-:W-:Y:S02]  /*3450*/  ULOP3.LUT UR4, UR4, 0xffe, URZ, 0xc0, !UPT ;  /* 0x00000ffe04047892 */ /* 0x000fe4000f8ec0ff */
[----:B------:R-:W-:Y:S02]  /*3460*/  ULOP3.LUT UR11, UR11, 0xffffffc0, URZ, 0xc0, !UPT ;  /* 0xffffffc00b0b7892 */ /* 0x000fe4000f8ec0ff */
[----:B------:R-:W-:Y:S02]  /*3470*/  UIADD3 UR4, UPT, UPT, -UR4, UR30, URZ ;  /* 0x0000001e04047290 */ /* 0x000fe4000fffe1ff */
[----:B------:R-:W-:Y:S01]  /*3480*/  UIADD3 UR11, UPT, UPT, UR42, UR11, URZ ;  /* 0x0000000b2a0b7290 */ /* 0x000fe2000fffe0ff */
[----:B------:R-:W2:Y:S03]  /*3490*/  SYNCS.PHASECHK.TRANS64.TRYWAIT P0, [UR31+0xb0], R0 ;  /* 0x0000b000ff0075a7 */ /* 0x000ea6000800111f */
[----:B------:R-:W-:Y:S01]  /*34a0*/  ULEA UR11, UR4, UR11, 0x14 ;  /* 0x0000000b040b7291 */ /* 0x000fe2000f8ea0ff */
[----:B-123--:R-:W-:Y:S11]  /*34b0*/  @!P0 BRA `(.L_x_60) ;  /* 0x00000044008c8947 */ /* 0x00eff60003800000 */
.L_x_136:
[----:B------:R-:W-:Y:S01]  /*34c0*/  IADD3 R10, PT, PT, R10, 0x1, RZ ;  /* 0x000000010a0a7810 */ /* 0x000fe20007ffe0ff */
[----:B------:R-:W-:Y:S06]  /*34d0*/  BRA.U !UP4, `(.L_x_61) ;  /* 0x000000010cc07547 */ /* 0x000fec000b800000 */
[----:B------:R-:W-:Y:S01]  /*34e0*/  UPLOP3.LUT UP2, UPT, UPT, UPT, UPT, 0x40, 0x4 ;  /* 0x000000000004789c */ /* 0x000fe20003f4e870 */
[----:B------:R-:W-:Y:S01]  /*34f0*/  UMOV UR23, UR41 ;  /* 0x0000002900177c82 */ /* 0x000fe20008000000 */
[----:B------:R-:W-:Y:S01]  /*3500*/  UMOV UR22, UR40 ;  /* 0x0000002800167c82 */ /* 0x000fe20008000000 */
[----:B------:R-:W-:-:S08]  /*3510*/  UMOV UR10, UR24 ;  /* 0x00000018000a7c82 */ /* 0x000fd00008000000 */
.L_x_64:
[----:B------:R-:W-:Y:S02]  /*3520*/  UIADD3 UR23, UPT, UPT, UR23, 0x1, URZ ;  /* 0x0000000117177890 */ /* 0x000fe4000fffe0ff */
[----:B--2---:R-:W-:Y:S02]  /*3530*/  ULEA UR5, UR10, UR26, 0x3 ;  /* 0x0000001a0a057291 */ /* 0x004fe4000f8e18ff */
[----:B------:R-:W-:Y:S01]  /*3540*/  UISETP.NE.AND UP3, UPT, UR23, URZ, UPT ;  /* 0x000000ff1700728c */ /* 0x000fe2000bf65270 */
[----:B---3--:R-:W-:Y:S10]  /*3550*/  @P2 BRA `(.L_x_62) ;  /* 0x00000000000c2947 */ /* 0x008ff40003800000 */
[----:B-1----:R-:W-:Y:S04]  /*3560*/  SHF.L.U32 R2, R8, 0x1f, RZ ;  /* 0x0000001f08027819 */ /* 0x002fe800000006ff */
[----:B------:R-:W1:Y:S02]  /*3570*/  SYNCS.PHASECHK.TRANS64.TRYWAIT P0, [UR5], R2 ;  /* 0x00000002ff0075a7 */ /* 0x000e640008001105 */
[----:B-1----:R-:W-:Y:S05]  /*3580*/  @!P0 BRA `(.L_x_63) ;  /* 0x0000004400708947 */ /* 0x002fea0003800000 */
.L_x_62:
[----:B------:R-:W-:Y:S01]  /*3590*/  UISETP.NE.AND UP0, UPT, UR22, 0x1, UPT ;  /* 0x000000011600788c */ /* 0x000fe2000bf05270 */
[----:B------:R-:W-:Y:S01]  /*35a0*/  PLOP3.LUT P2, PT, PT, PT, PT, 0x80, 0x8 ;  /* 0x000000000008781c */ /* 0x000fe20003f4f070 */
[----:B------:R-:W-:Y:S02]  /*35b0*/  UIADD3 UR4, UPT, UPT, UR10, 0x1, URZ ;  /* 0x000000010a047890 */ /* 0x000fe4000fffe0ff */
[----:B------:R-:W-:Y:S02]  /*35c0*/  UIADD3 UR25, UPT, UPT, UR5, 0x18, URZ ;  /* 0x0000001805197890 */ /* 0x000fe4000fffe0ff */
[----:B------:R-:W-:Y:S01]  /*35d0*/  UISETP.NE.AND UP1, UPT, UR4, 0x3, UPT ;  /* 0x000000030400788c */ /* 0x000fe2000bf25270 */
[----:B------:R-:W-:Y:S01]  /*35e0*/  PLOP3.LUT P0, PT, PT, PT, UP0, 0x80, 0x8 ;  /* 0x000000000008781c */ /* 0x000fe20003f0f008 */
[----:B------:R-:W-:Y:S02]  /*35f0*/  UIADD3 UR22, UPT, UPT, UR22, -0x1, URZ ;  /* 0xffffffff16167890 */ /* 0x000fe4000fffe0ff */
[----:B------:R-:W-:Y:S02]  /*3600*/  USEL UR6, URZ, 0x1, UP1 ;  /* 0x00000001ff067887 */ /* 0x000fe40008800000 */
[----:B------:R-:W-:Y:S01]  /*3610*/  USEL UR24, UR4, URZ, UP1 ;  /* 0x000000ff04187287 */ /* 0x000fe20008800000 */
[----:B------:R-:W-:Y:S01]  /*3620*/  UMOV UR7, 0x40004040 ;  /* 0x4000404000077882 */ /* 0x000fe20000000000 */
[----:B------:R-:W-:Y:S02]  /*3630*/  UMOV UR5, 0x40004040 ;  /* 0x4000404000057882 */ /* 0x000fe40000000000 */
[----:B------:R-:W-:Y:S01]  /*3640*/  @UP0 ULEA UR4, UR24, UR26, 0x3 ;  /* 0x0000001a18040291 */ /* 0x000fe2000f8e18ff */
[----:B------:R-:W-:Y:S01]  /*3650*/  LOP3.LUT R8, R8, UR6, RZ, 0x3c, !PT ;  /* 0x0000000608087c12 */ /* 0x000fe2000f8e3cff */
[----:B------:R-:W-:Y:S01]  /*3660*/  ULEA UR6, UR10, UR29, 0x9 ;  /* 0x0000001d0a067291 */ /* 0x000fe2000f8e48ff */
[----:B------:R-:W-:Y:S02]  /*3670*/  UMOV UR21, 0x40004040 ;  /* 0x4000404000157882 */ /* 0x000fe40000000000 */
[----:B-1----:R-:W-:Y:S01]  /*3680*/  @P0 SHF.L.U32 R0, R8, 0x1f, RZ ;  /* 0x0000001f08000819 */ /* 0x002fe200000006ff */
[----:B------:R-:W-:Y:S02]  /*3690*/  UIADD3 UR20, UPT, UPT, UR6, 0x2, URZ ;  /* 0x0000000206147890 */ /* 0x000fe4000fffe0ff */
[----:B------:R-:W-:Y:S01]  /*36a0*/  UIADD3 UR16, UPT, UPT, UR6, 0x4, URZ ;  /* 0x0000000406107890 */ /* 0x000fe2000fffe0ff */
[----:B------:R2:W3:Y:S01]  /*36b0*/  @P0 SYNCS.PHASECHK.TRANS64.TRYWAIT P2, [UR4], R0 ;  /* 0x00000000ff0005a7 */ /* 0x0004e20008041104 */
[----:B------:R-:W-:Y:S02]  /*36c0*/  ULEA UR4, UR10, UR28, 0x9 ;  /* 0x0000001c0a047291 */ /* 0x000fe4000f8e48ff */
[----:B------:R-:W-:Y:S02]  /*36d0*/  UIADD3 UR12, UPT, UPT, UR6, 0x6, URZ ;  /* 0x00000006060c7890 */ /* 0x000fe4000fffe0ff */
[----:B------:R-:W-:Y:S02]  /*36e0*/  UIADD3 UR18, UPT, UPT, UR4, 0x2, URZ ;  /* 0x0000000204127890 */ /* 0x000fe4000fffe0ff */
[----:B------:R-:W-:Y:S02]  /*36f0*/  UIADD3 UR14, UPT, UPT, UR4, 0x4, URZ ;  /* 0x00000004040e7890 */ /* 0x000fe4000fffe0ff */
[----:B------:R-:W-:Y:S01]  /*3700*/  UIADD3 UR8, UPT, UPT, UR4, 0x6, URZ ;  /* 0x0000000604087890 */ /* 0x000fe2000fffe0ff */
[----:B------:R2:W-:Y:S01]  /*3710*/  UTCHMMA gdesc[UR4], gdesc[UR6], tmem[UR11], tmem[UR38], idesc[UR39], UP2 ;  /* 0x00ff2606040075ea */ /* 0x0005e2000900000b */
[----:B------:R-:W-:Y:S01]  /*3720*/  UPLOP3.LUT UP2, UPT, UPT, UPT, UPT, 0x80, 0x8 ;  /* 0x000000000008789c */ /* 0x000fe20003f4f070 */
[----:B------:R-:W-:Y:S01]  /*3730*/  UMOV UR19, 0x40004040 ;  /* 0x4000404000137882 */ /* 0x000fe20000000000 */
[----:B------:R-:W-:Y:S01]  /*3740*/  UMOV UR17, 0x40004040 ;  /* 0x4000404000117882 */ /* 0x000fe20000000000 */
[----:B------:R2:W-:Y:S01]  /*3750*/  UTCHMMA gdesc[UR18], gdesc[UR20], tmem[UR11], tmem[UR36], idesc[UR37], UPT ;  /* 0x00ff2414120075ea */ /* 0x0005e2000b80000b */
[----:B------:R-:W-:Y:S01]  /*3760*/  UMOV UR15, 0x40004040 ;  /* 0x40004040000f7882 */ /* 0x000fe20000000000 */
[----:B------:R-:W-:Y:S01]  /*3770*/  UMOV UR13, 0x40004040 ;  /* 0x40004040000d7882 */ /* 0x000fe20000000000 */
[----:B------:R-:W-:Y:S01]  /*3780*/  UMOV UR9, 0x40004040 ;  /* 0x4000404000097882 */ /* 0x000fe20000000000 */
[----:B------:R2:W-:Y:S01]  /*3790*/  UTCHMMA gdesc[UR14], gdesc[UR16], tmem[UR11], tmem[UR34], idesc[UR35], UPT ;  /* 0x00ff22100e0075ea */ /* 0x0005e2000b80000b */
[----:B------:R2:W-:Y:S01]  /*37a0*/  UTCHMMA gdesc[UR8], gdesc[UR12], tmem[UR11], tmem[UR32], idesc[UR33], UPT ;  /* 0x00ff200c080075ea */ /* 0x0005e2000b80000b */
[----:B------:R2:W-:Y:S01]  /*37b0*/  UTCBAR.MULTICAST [UR25], URZ, UR27 ;  /* 0x000000ff190073e9 */ /* 0x0005e2000800081b */
[----:B------:R-:W-:Y:S01]  /*37c0*/  UMOV UR10, UR24 ;  /* 0x00000018000a7c82 */ /* 0x000fe20008000000 */
[----:B------:R-:W-:Y:S05]  /*37d0*/  BRA.U UP3, `(.L_x_64) ;  /* 0xfffffffd03507547 */ /* 0x000fea000b83ffff */
.L_x_61:
[----:B--2---:R-:W-:Y:S01]  /*37e0*/  UIADD3 UR4, UPT, UPT, UR30, 0x1, URZ ;  /* 0x000000011e047890 */ /* 0x004fe2000fffe0ff */
[C---:B------:R-:W-:Y:S01]  /*37f0*/  ISETP.NE.AND P0, PT, R10.reuse, 0x2, PT ;  /* 0x000000020a00780c */ /* 0x040fe20003f05270 */
[----:B------:R-:W-:Y:S02]  /*3800*/  UIADD3 UR5, UPT, UPT, UR31, 0x90, URZ ;  /* 0x000000901f057890 */ /* 0x000fe4000fffe0ff */
[----:B------:R-:W-:Y:S01]  /*3810*/  UISETP.NE.AND UP0, UPT, UR4, 0x4, UPT ;  /* 0x000000040400788c */ /* 0x000fe2000bf05270 */
[----:B-1----:R-:W-:Y:S02]  /*3820*/  SEL R0, RZ, 0x1, P0 ;  /* 0x00000001ff007807 */ /* 0x002fe40000000000 */
[----:B------:R-:W-:Y:S01]  /*3830*/  SEL R10, R10, RZ, P0 ;  /* 0x000000ff0a0a7207 */ /* 0x000fe20000000000 */
[----:B------:R-:W-:Y:S01]  /*3840*/  USEL UR6, URZ, 0x1, UP0 ;  /* 0x00000001ff067887 */ /* 0x000fe20008000000 */
[----:B------:R-:W-:Y:S01]  /*3850*/  LOP3.LUT R9, R9, R0, RZ, 0x3c, !PT ;  /* 0x0000000009097212 */ /* 0x000fe200078e3cff */
[----:B------:R-:W-:Y:S01]  /*3860*/  USEL UR30, UR4, URZ, UP0 ;  /* 0x000000ff041e7287 */ /* 0x000fe20008000000 */
[----:B------:R1:W-:Y:S03]  /*3870*/  UTCBAR [UR5], URZ ;  /* 0x000000ff050073e9 */ /* 0x0003e600080000ff */
[----:B------:R-:W-:Y:S01]  /*3880*/  LOP3.LUT R11, R11, UR6, RZ, 0x3c, !PT ;  /* 0x000000060b0b7c12 */ /* 0x000fe2000f8e3cff */
[----:B------:R-:W-:Y:S07]  /*3890*/  @P1 BRA `(.L_x_65) ;  /* 0xfffffff800881947 */ /* 0x000fee000383ffff */
[----:B------:R-:W2:Y:S01]  /*38a0*/  S2UR UR8, SR_CgaCtaId ;  /* 0x00000000000879c3 */ /* 0x000ea20000008800 */
[----:B------:R-:W-:Y:S01]  /*38b0*/  ELECT P0, URZ, PT ;  /* 0x0000000000ff782f */ /* 0x000fe20003800000 */
[----:B------:R-:W-:Y:S01]  /*38c0*/  IMAD.MOV.U32 R0, RZ, RZ, 0x1 ;  /* 0x00000001ff007424 */ /* 0x000fe200078e00ff */
[----:B------:R-:W-:Y:S01]  /*38d0*/  UIADD3 UR26, UPT, UPT, UR26, 0xb0, URZ ;  /* 0x000000b01a1a7890 */ /* 0x000fe2000fffe0ff */
[----:B------:R-:W-:Y:S01]  /*38e0*/  SHF.L.U32 R2, R11, 0x1f, RZ ;  /* 0x0000001f0b027819 */ /* 0x000fe200000006ff */
[----:B------:R-:W-:-:S03]  /*38f0*/  UMOV UR4, 0x40 ;  /* 0x0000004000047882 */ /* 0x000fc60000000000 */
[----:B------:R-:W-:Y:S01]  /*3900*/  UVIRTCOUNT.DEALLOC.SMPOOL 0x80 ;  /* 0x000000800000784c */ /* 0x000fe20000000000 */
[----:B--2---:R-:W-:Y:S02]  /*3910*/  ULEA UR8, UR8, UR4, 0x18 ;  /* 0x0000000408087291 */ /* 0x004fe4000f8ec0ff */
[----:B------:R-:W-:-:S07]  /*3920*/  ULEA UR4, UR30, UR26, 0x3 ;  /* 0x0000001a1e047291 */ /* 0x000fce000f8e18ff */
[----:B------:R2:W-:Y:S02]  /*3930*/  @P0 STS.U8 [UR8+0x1c], R0 ;  /* 0x00001c00ff000988 */ /* 0x0005e40008000008 */
[----:B------:R-:W4:Y:S02]  /*3940*/  SYNCS.PHASECHK.TRANS64.TRYWAIT P0, [UR4], R2 ;  /* 0x00000002ff0075a7 */ /* 0x000f240008001104 */
[----:B--2-4-:R-:W-:Y:S05]  /*3950*/  @!P0 BRA `(.L_x_66) ;  /* 0x0000004000948947 */ /* 0x014fea0003800000 */
.L_x_139:
[----:B------:R-:W-:-:S04]  /*3960*/  UIADD3 UR4, UPT, UPT, UR30, 0x1, URZ ;  /* 0x000000011e047890 */ /* 0x000fc8000fffe0ff */
[----:B------:R-:W-:-:S04]  /*3970*/  UISETP.NE.AND UP0, UPT, UR4, 0x4, UPT ;  /* 0x000000040400788c */ /* 0x000fc8000bf05270 */
[----:B------:R-:W-:Y:S02]  /*3980*/  USEL UR6, URZ, 0x1, UP0 ;  /* 0x00000001ff067887 */ /* 0x000fe40008000000 */
[----:B------:R-:W-:-:S04]  /*3990*/  USEL UR4, UR4, URZ, UP0 ;  /* 0x000000ff04047287 */ /* 0x000fc80008000000 */
[----:B-1----:R-:W-:Y:S01]  /*39a0*/  ULEA UR5, UR4, UR26, 0x3 ;  /* 0x0000001a04057291 */ /* 0x002fe2000f8e18ff */
[----:B--2---:R-:W-:-:S04]  /*39b0*/  LOP3.LUT R2, R11, UR6, RZ, 0x3c, !PT ;  /* 0x000000060b027c12 */ /* 0x004fc8000f8e3cff */
[----:B------:R-:W-:-:S04]  /*39c0*/  SHF.L.U32 R3, R2, 0x1f, RZ ;  /* 0x0000001f02037819 */ /* 0x000fc800000006ff */
[----:B------:R-:W1:Y:S02]  /*39d0*/  SYNCS.PHASECHK.TRANS64.TRYWAIT P0, [UR5], R3 ;  /* 0x00000003ff0075a7 */ /* 0x000e640008001105 */
[----:B-1----:R-:W-:Y:S05]  /*39e0*/  @!P0 BRA `(.L_x_67) ;  /* 0x0000004000888947 */ /* 0x002fea0003800000 */
.L_x_141:
        /* <DEDUP_REMOVED lines=9> */
.L_x_143:
[----:B------:R-:W-:-:S04]  /*3a80*/  UIADD3 UR4, UPT, UPT, UR4, 0x1, URZ ;  /* 0x0000000104047890 */ /* 0x000fc8000fffe0ff */
[----:B------:R-:W-:-:S04]  /*3a90*/  UISETP.NE.AND UP0, UPT, UR4, 0x4, UPT ;  /* 0x000000040400788c */ /* 0x000fc8000bf05270 */
[----:B------:R-:W-:Y:S02]  /*3aa0*/  USEL UR5, URZ, 0x1, UP0 ;  /* 0x00000001ff057887 */ /* 0x000fe40008000000 */
[----:B------:R-:W-:-:S04]  /*3ab0*/  USEL UR4, UR4, URZ, UP0 ;  /* 0x000000ff04047287 */ /* 0x000fc80008000000 */
[----:B------:R-:W-:Y:S01]  /*3ac0*/  ULEA UR4, UR4, UR26, 0x3 ;  /* 0x0000001a04047291 */ /* 0x000fe2000f8e18ff */
[----:B------:R-:W-:-:S04]  /*3ad0*/  LOP3.LUT R2, R2, UR5, RZ, 0x3c, !PT ;  /* 0x0000000502027c12 */ /* 0x000fc8000f8e3cff */
[----:B------:R-:W-:-:S04]  /*3ae0*/  SHF.L.U32 R2, R2, 0x1f, RZ ;  /* 0x0000001f02027819 */ /* 0x000fc800000006ff */
[----:B------:R-:W2:Y:S02]  /*3af0*/  SYNCS.PHASECHK.TRANS64.TRYWAIT P0, [UR4], R2 ;  /* 0x00000002ff0075a7 */ /* 0x000ea40008001104 */
[----:B--2---:R-:W-:Y:S05]  /*3b00*/  @!P0 BRA `(.L_x_69) ;  /* 0x0000004000708947 */ /* 0x004fea0003800000 */
.L_x_145:
[----:B------:R-:W-:Y:S01]  /*3b10*/  NOP ;  /* 0x0000000000007918 */ /* 0x000fe20000000000 */
[----:B-1----:R-:W1:Y:S01]  /*3b20*/  LDS R0, [UR8+0x14] ;  /* 0x00001408ff007984 */ /* 0x002e620008000800 */
[----:B------:R-:W-:Y:S01]  /*3b30*/  ULOP3.LUT UR4, UR42, 0xffff, URZ, 0xc0, !UPT ;  /* 0x0000ffff2a047892 */ /* 0x000fe2000f8ec0ff */
[----:B------:R-:W-:Y:S01]  /*3b40*/  UMOV UR5, 0xffff ;  /* 0x0000ffff00057882 */ /* 0x000fe20000000000 */
[----:B------:R-:W-:Y:S02]  /*3b50*/  UMOV UR6, 0x1 ;  /* 0x0000000100067882 */ /* 0x000fe40000000000 */
[----:B------:R-:W-:-:S04]  /*3b60*/  USHF.R.U32.HI UR4, URZ, 0x5, UR4 ;  /* 0x00000005ff047899 */ /* 0x000fc80008011604 */
[----:B------:R-:W-:Y:S02]  /*3b70*/  USHF.L.U32 UR5, UR5, UR4, URZ ;  /* 0x0000000405057299 */ /* 0x000fe400080006ff */
[----:B------:R-:W-:-:S04]  /*3b80*/  USHF.L.U32 UR4, UR6, UR4, URZ ;  /* 0x0000000406047299 */ /* 0x000fc800080006ff */
[----:B-1----:R-:W-:-:S04]  /*3b90*/  LOP3.LUT R0, R0, UR5, RZ, 0xc0, !PT ;  /* 0x0000000500007c12 */ /* 0x002fc8000f8ec0ff */
[----:B------:R-:W-:-:S13]  /*3ba0*/  ISETP.NE.AND P0, PT, R0, UR5, PT ;  /* 0x0000000500007c0c */ /* 0x000fda000bf05270 */
[----:B------:R-:W-:Y:S05]  /*3bb0*/  @P0 BRA `(.L_x_70) ;  /* 0x0000000000580947 */ /* 0x000fea0003800000 */
[----:B------:R-:W1:Y:S02]  /*3bc0*/  LDS R0, [UR8+0x18] ;  /* 0x00001808ff007984 */ /* 0x000e640008000800 */
[----:B-1----:R-:W-:-:S04]  /*3bd0*/  LOP3.LUT R0, R0, UR4, RZ, 0xc0, !PT ;  /* 0x0000000400007c12 */ /* 0x002fc8000f8ec0ff */
[----:B------:R-:W-:-:S13]  /*3be0*/  ISETP.NE.AND P0, PT, R0, UR4, PT ;  /* 0x0000000400007c0c */ /* 0x000fda000bf05270 */
[----:B------:R-:W-:Y:S05]  /*3bf0*/  @P0 BRA `(.L_x_71) ;  /* 0x00000000003c0947 */ /* 0x000fea0003800000 */
[----:B------:R-:W1:Y:S01]  /*3c00*/  S2R R2, SR_LANEID ;  /* 0x0000000000027919 */ /* 0x000e620000000000 */
[----:B------:R-:W-:-:S06]  /*3c10*/  ULOP3.LUT UR5, URZ, UR5, URZ, 0x33, !UPT ;  /* 0x00000005ff057292 */ /* 0x000fcc000f8e33ff */
[----:B------:R-:W-:-:S04]  /*3c20*/  IMAD.U32 R0, RZ, RZ, UR5 ;  /* 0x00000005ff007e24 */ /* 0x000fc8000f8e00ff */
[----:B------:R2:W4:Y:S02]  /*3c30*/  REDUX UR7, R0 ;  /* 0x00000000000773c4 */ /* 0x0005240000000000 */
[----:B------:R1:W-:Y:S01]  /*3c40*/  UTCATOMSWS.AND URZ, UR5 ;  /* 0x0000000500ff79e3 */ /* 0x0003e20008000000 */
[----:B--2---:R-:W-:Y:S01]  /*3c50*/  LOP3.LUT R0, RZ, UR4, RZ, 0x33, !PT ;  /* 0x00000004ff007c12 */ /* 0x004fe2000f8e33ff */
[----:B------:R-:W-:Y:S02]  /*3c60*/  VOTEU.ANY UR4, UPT, PT ;  /* 0x0000000000047886 */ /* 0x000fe400038e0100 */
[----:B------:R-:W-:Y:S02]  /*3c70*/  UFLO.U32 UR4, UR4 ;  /* 0x00000004000472bd */ /* 0x000fe400080e0000 */
[----:B------:R-:W2:Y:S04]  /*3c80*/  REDUX UR6, R0 ;  /* 0x00000000000673c4 */ /* 0x000ea80000000000 */
[----:B-1----:R-:W-:-:S02]  /*3c90*/  ISETP.EQ.U32.AND P0, PT, R2, UR4, PT ;  /* 0x0000000402007c0c */ /* 0x002fc4000bf02070 */
[----:B----4-:R-:W-:-:S11]  /*3ca0*/  MOV R2, UR7 ;  /* 0x0000000700027c02 */ /* 0x010fd60008000f00 */
[----:B------:R1:W-:Y:S01]  /*3cb0*/  @P0 ATOMS.AND RZ, [UR8+0x14], R2 ;  /* 0x00001402ffff098c */ /* 0x0003e2000a800008 */
[----:B--2---:R-:W-:-:S05]  /*3cc0*/  IMAD.U32 R0, RZ, RZ, UR6 ;  /* 0x00000006ff007e24 */ /* 0x004fca000f8e00ff */
[----:B------:R1:W-:Y:S01]  /*3cd0*/  @P0 ATOMS.AND RZ, [UR8+0x18], R0 ;  /* 0x00001800ffff098c */ /* 0x0003e2000a800008 */
[----:B------:R-:W-:Y:S05]  /*3ce0*/  BRA `(.L_x_72) ;  /* 0x0000000000147947 */ /* 0x000fea0003800000 */
.L_x_71:
[----:B------:R-:W-:Y:S02]  /*3cf0*/  MOV R2, 0x3d10 ;  /* 0x00003d1000027802 */ /* 0x000fe40000000f00 */
[----:B---3-5:R-:W-:Y:S05]  /*3d00*/  CALL.REL.NOINC `($__internal_0_$__cuda_sm10x_tcgen05_guardrail_trap_col_being_dealloced_not_returned_by_alloc) ;  /* 0x0000004000e47944 */ /* 0x028fea0003c00000 */
[----:B------:R-:W-:Y:S05]  /*3d10*/  BRA `(.L_x_72) ;  /* 0x0000000000087947 */ /* 0x000fea0003800000 */
.L_x_70:
[----:B------:R-:W-:Y:S02]  /*3d20*/  MOV R2, 0x3d40 ;  /* 0x00003d4000027802 */ /* 0x000fe40000000f00 */
[----:B---3-5:R-:W-:Y:S05]  /*3d30*/  CALL.REL.NOINC `($__internal_2_$__cuda_sm10x_tcgen05_guardrail_trap_unallocated_columns_being_dealloced) ;  /* 0x0000004000f07944 */ /* 0x028fea0003c00000 */
.L_x_72:
[----:B------:R-:W-:Y:S01]  /*3d40*/  NOP ;  /* 0x0000000000007918 */ /* 0x000fe20000000000 */
[----:B------:R-:W-:Y:S05]  /*3d50*/  EXIT ;  /* 0x000000000000794d */ /* 0x000fea0003800000 */
.L_x_54:
[----:B------:R-:W-:-:S09]  /*3d60*/  UISETP.NE.OR UP0, UPT, UR22, 0x3, !UP3 ;  /* 0x000000031600788c */ /* 0x000fd2000df05670 */
[----:B------:R-:W-:Y:S05]  /*3d70*/  BRA.U UP0, `(.L_x_73) ;  /* 0x0000000d00f07547 */ /* 0x000fea000b800000 */
[----:B------:R-:W1:Y:S01]  /*3d80*/  LDCU UR28, c[0x0][0x370] ;  /* 0x00006e00ff1c77ac */ /* 0x000e620008000800 */
[----:B------:R-:W2:Y:S01]  /*3d90*/  LDC.64 R16, c[0x0][0x348] ;  /* 0x0000d200ff107b82 */ /* 0x000ea20000000a00 */
[----:B------:R-:W-:Y:S02]  /*3da0*/  HFMA2 R13, -RZ, RZ, 0, 0 ;  /* 0x00000000ff0d7431 */ /* 0x000fe400000001ff */
[----:B------:R-:W-:Y:S01]  /*3db0*/  IMAD.MOV.U32 R15, RZ, RZ, 0x1 ;  /* 0x00000001ff0f7424 */ /* 0x000fe200078e00ff */
[----:B------:R-:W1:Y:S01]  /*3dc0*/  LDCU.128 UR32, c[0x0][0xb10] ;  /* 0x00016200ff2077ac */ /* 0x000e620008000c00 */
[----:B------:R-:W-:Y:S01]  /*3dd0*/  IMAD.MOV.U32 R14, RZ, RZ, RZ ;  /* 0x000000ffff0e7224 */ /* 0x000fe200078e00ff */
[----:B------:R-:W-:Y:S01]  /*3de0*/  MOV R7, 0x2000 ;  /* 0x0000200000077802 */ /* 0x000fe20000000f00 */
[----:B------:R-:W3:Y:S01]  /*3df0*/  LDCU UR27, c[0x0][0x374] ;  /* 0x00006e80ff1b77ac */ /* 0x000ee20008000800 */
[----:B------:R-:W4:Y:S01]  /*3e00*/  LDC.64 R2, c[0x0][0x888] ;  /* 0x00022200ff027b82 */ /* 0x000f220000000a00 */
[----:B------:R-:W3:Y:S01]  /*3e10*/  LDCU UR15, c[0x0][0xb0c] ;  /* 0x00016180ff0f77ac */ /* 0x000ee20008000800 */
[----:B------:R-:W3:Y:S06]  /*3e20*/  LDCU UR38, c[0x0][0xb20] ;  /* 0x00016400ff2677ac */ /* 0x000eec0008000800 */
[----:B------:R-:W2:Y:S01]  /*3e30*/  LDC.64 R4, c[0x0][0x890] ;  /* 0x00022400ff047b82 */ /* 0x000ea20000000a00 */
[----:B------:R-:W3:Y:S01]  /*3e40*/  LDCU UR4, c[0x0][0xb30] ;  /* 0x00016600ff0477ac */ /* 0x000ee20008000800 */
[----:B-1----:R-:W-:-:S02]  /*3e50*/  UIMAD.WIDE.U32 UR6, UR28, UR32, URZ ;  /* 0x000000201c0672a5 */ /* 0x002fc4000f8e00ff */
[----:B---3--:R-:W-:Y:S01]  /*3e60*/  UIMAD.WIDE.U32 UR8, UR27, UR35, URZ ;  /* 0x000000231b0872a5 */ /* 0x008fe2000f8e00ff */
[----:B------:R-:W-:Y:S01]  /*3e70*/  UMOV UR24, 0x400 ;  /* 0x0000040000187882 */ /* 0x000fe20000000000 */
[----:B------:R-:W-:-:S03]  /*3e80*/  UPLOP3.LUT UP3, UPT, UPT, UPT, UPT, 0x40, 0x4 ;  /* 0x000000000004789c */ /* 0x000fc60003f6e870 */
[----:B------:R-:W-:Y:S01]  /*3e90*/  UMOV UR6, UR7 ;  /* 0x0000000700067c82 */ /* 0x000fe20008000000 */
[----:B------:R-:W-:Y:S01]  /*3ea0*/  UISETP.GE.AND UP0, UPT, UR40, 0x1, UPT ;  /* 0x000000012800788c */ /* 0x000fe2000bf06270 */
[----:B------:R-:W-:Y:S01]  /*3eb0*/  UMOV UR29, UR9 ;  /* 0x00000009001d7c82 */ /* 0x000fe20008000000 */
[----:B------:R-:W-:Y:S01]  /*3ec0*/  UISETP.NE.AND UP4, UPT, UR40, 0x1, UPT ;  /* 0x000000012800788c */ /* 0x000fe2000bf85270 */
[----:B------:R-:W1:Y:S01]  /*3ed0*/  LDCU.64 UR16, c[0x0][0xb28] ;  /* 0x00016500ff1077ac */ /* 0x000e620008000a00 */
[----:B------:R-:W-:Y:S02]  /*3ee0*/  ULEA UR24, UR54, UR24, 0x18 ;  /* 0x0000001836187291 */ /* 0x000fe4000f8ec0ff */
[----:B------:R-:W-:Y:S02]  /*3ef0*/  UISETP.NE.AND UP6, UPT, UR15, 0x1, UPT ;  /* 0x000000010f00788c */ /* 0x000fe4000bfc5270 */
[----:B------:R-:W-:Y:S02]  /*3f00*/  UISETP.NE.AND UP5, UPT, UR34, 0x1, UPT ;  /* 0x000000012200788c */ /* 0x000fe4000bfa5270 */
[----:B------:R-:W-:-:S02]  /*3f10*/  USHF.R.U32.HI UR31, URZ, UR33, UR6 ;  /* 0x00000021ff1f7299 */ /* 0x000fc40008011606 */
[----:B------:R-:W-:Y:S02]  /*3f20*/  USHF.R.U32.HI UR29, URZ, UR38, UR29 ;  /* 0x00000026ff1d7299 */ /* 0x000fe4000801161d */
[----:B------:R-:W-:Y:S01]  /*3f30*/  UISETP.NE.AND UP2, UPT, UR4, 0x1, UPT ;  /* 0x000000010400788c */ /* 0x000fe2000bf45270 */
[----:B------:R-:W-:-:S10]  /*3f40*/  UMOV UR12, URZ ;  /* 0x000000ff000c7c82 */ /* 0x000fd40008000000 */
.L_x_82:
[C---:B------:R-:W-:Y:S02]  /*3f50*/  LEA R12, R14.reuse, UR24, 0x3 ;  /* 0x000000180e0c7c11 */ /* 0x040fe4000f8e18ff */
[----:B------:R-:W-:Y:S02]  /*3f60*/  SHF.L.U32 R0, R13, 0x1f, RZ ;  /* 0x0000001f0d007819 */ /* 0x000fe400000006ff */
[----:B------:R-:W-:Y:S02]  /*3f70*/  LEA R8, R14, UR24, 0x4 ;  /* 0x000000180e087c11 */ /* 0x000fe4000f8e20ff */
[----:B---3--:R-:W3:Y:S02]  /*3f80*/  SYNCS.PHASECHK.TRANS64.TRYWAIT P0, [R12+URZ+0x70], R0 ;  /* 0x000070000c0075a7 */ /* 0x008ee400080011ff */
[----:B---3--:R-:W-:Y:S05]  /*3f90*/  @!P0 BRA `(.L_x_74) ;  /* 0x0000003c00648947 */ /* 0x008fea0003800000 */
.L_x_146:
[----:B------:R-:W1:Y:S01]  /*3fa0*/  LDS.128 R8, [R8+0x100] ;  /* 0x0001000008087984 */ /* 0x000e620000000c00 */
[----:B------:R-:W-:Y:S01]  /*3fb0*/  UISETP.GE.AND UP0, UPT, UR40, 0x1, UPT ;  /* 0x000000012800788c */ /* 0x000fe2000bf06270 */
[----:B------:R-:W-:Y:S01]  /*3fc0*/  @!PT LDS RZ, [RZ] ;  /* 0x00000000fffff984 */ /* 0x000fe20000000800 */
[----:B------:R-:W-:Y:S01]  /*3fd0*/  @!PT LDS RZ, [RZ] ;  /* 0x00000000fffff984 */ /* 0x000fe20000000800 */
[----:B------:R-:W-:Y:S01]  /*3fe0*/  @!PT LDS RZ, [RZ] ;  /* 0x00000000fffff984 */ /* 0x000fe20000000800 */
[----:B------:R-:W-:Y:S01]  /*3ff0*/  @!PT LDS RZ, [RZ] ;  /* 0x00000000fffff984 */ /* 0x000fe20000000800 */
[----:B------:R2:W-:Y:S06]  /*4000*/  MEMBAR.ALL.CTA ;  /* 0x0000000000007992 */ /* 0x0005ec0000008000 */
[----:B--2---:R-:W2:Y:S01]  /*4010*/  FENCE.VIEW.ASYNC.S ;  /* 0x00000000000073c6 */ /* 0x004ea20000000000 */
[----:B-1----:R-:W-:Y:S11]  /*4020*/  LOP3.LUT P0, RZ, R10, 0x1, RZ, 0xc0, !PT ;  /* 0x000000010aff7812 */ /* 0x002ff6000780c0ff */
[----:B------:R-:W-:Y:S02]  /*4030*/  @!UPT UIADD3 URZ, UPT, UPT, URZ, URZ, URZ ;  /* 0x000000fffffff290 */ /* 0x000fe4000fffe0ff */
[----:B--2---:R-:W-:Y:S01]  /*4040*/  VOTEU.ANY UP1, P0 ;  /* 0x0000000000ff7886 */ /* 0x004fe20000020100 */
[----:B------:R-:W-:Y:S11]  /*4050*/  PLOP3.LUT P0, PT, PT, PT, UP1, 0x80, 0x8 ;  /* 0x000000000008781c */ /* 0x000ff60003f0f018 */
[----:B------:R-:W-:Y:S02]  /*4060*/  @!UPT UIADD3 URZ, UPT, UPT, URZ, URZ, URZ ;  /* 0x000000fffffff290 */ /* 0x000fe4000fffe0ff */
[----:B---3--:R-:W-:Y:S02]  /*4070*/  @P0 SHF.R.U32.HI R0, RZ, 0x10, R9 ;  /* 0x00000010ff000819 */ /* 0x008fe40000011609 */
[----:B------:R-:W-:Y:S02]  /*4080*/  @P0 MOV R6, R8 ;  /* 0x0000000800060202 */ /* 0x000fe40000000f00 */
[----:B------:R-:W-:Y:S01]  /*4090*/  @P0 R2UR UR4, R0 ;  /* 0x00000000000402ca */ /* 0x000fe200000e0000 */
[----:B------:R-:W-:Y:S01]  /*40a0*/  VIADD R0, R12, 0x80 ;  /* 0x000000800c007836 */ /* 0x000fe20000000000 */
[----:B------:R-:W-:Y:S02]  /*40b0*/  @P0 LOP3.LUT R8, R9, 0xffff, RZ, 0xc0, !PT ;  /* 0x0000ffff09080812 */ /* 0x000fe400078ec0ff */
[----:B------:R-:W-:Y:S02]  /*40c0*/  @P0 R2UR UR6, R6 ;  /* 0x00000000060602ca */ /* 0x000fe400000e0000 */
[----:B------:R-:W-:Y:S02]  /*40d0*/  PRMT R0, RZ, 0x654, R0 ;  /* 0x00000654ff007816 */ /* 0x000fe40000000000 */
[----:B------:R-:W-:Y:S02]  /*40e0*/  @P0 R2UR UR5, R8 ;  /* 0x00000000080502ca */ /* 0x000fe400000e0000 */
[----:B------:R1:W-:Y:S03]  /*40f0*/  SYNCS.ARRIVE.TRANS64.RED.A1T0 RZ, [R0+URZ], RZ ;  /* 0x000000ff00ff79a7 */ /* 0x0003e600081004ff */
[----:B------:R-:W-:Y:S04]  /*4100*/  @UP1 UMOV UR25, UR4 ;  /* 0x0000000400191c82 */ /* 0x000fe80008000000 */
[----:B------:R-:W-:Y:S04]  /*4110*/  @UP1 UMOV UR14, UR6 ;  /* 0x00000006000e1c82 */ /* 0x000fe80008000000 */
[----:B------:R-:W-:Y:S01]  /*4120*/  @UP1 UMOV UR13, UR5 ;  /* 0x00000005000d1c82 */ /* 0x000fe20008000000 */
[----:B------:R-:W-:Y:S05]  /*4130*/  BRA.U !UP0, `(.L_x_75) ;  /* 0x0000000108a47547 */ /* 0x000fea000b800000 */
[----:B------:R-:W-:Y:S02]  /*4140*/  UIMAD.WIDE.U32 UR8, UR13, UR35, URZ ;  /* 0x000000230d0872a5 */ /* 0x000fe4000f8e00ff */
[----:B------:R-:W-:Y:S02]  /*4150*/  UIMAD.WIDE.U32 UR10, UR14, UR32, URZ ;  /* 0x000000200e0a72a5 */ /* 0x000fe4000f8e00ff */
[----:B------:R-:W-:Y:S02]  /*4160*/  USEL UR4, UR27, UR29, !UP5 ;  /* 0x0000001d1b047287 */ /* 0x000fe4000e800000 */
[----:B------:R-:W-:Y:S02]  /*4170*/  USEL UR7, UR28, UR31, !UP6 ;  /* 0x0000001f1c077287 */ /* 0x000fe4000f000000 */
[----:B------:R-:W-:Y:S02]  /*4180*/  UIMAD.WIDE.U32 UR18, UR4, UR16, URZ ;  /* 0x00000010041272a5 */ /* 0x000fe4000f8e00ff */
[----:B------:R-:W-:Y:S01]  /*4190*/  UIMAD.WIDE.U32 UR20, UR7, UR16, URZ ;  /* 0x00000010071472a5 */ /* 0x000fe2000f8e00ff */
[----:B------:R-:W-:Y:S02]  /*41a0*/  UMOV UR5, UR9 ;  /* 0x0000000900057c82 */ /* 0x000fe40008000000 */
[----:B------:R-:W-:Y:S03]  /*41b0*/  USHF.R.U32.HI UR6, URZ, UR38, UR5 ;  /* 0x00000026ff067299 */ /* 0x000fe60008011605 */
[----:B------:R-:W-:Y:S01]  /*41c0*/  UMOV UR5, UR11 ;  /* 0x0000000b00057c82 */ /* 0x000fe20008000000 */
[----:B------:R-:W-:Y:S02]  /*41d0*/  USEL UR6, UR13, UR6, !UP5 ;  /* 0x000000060d067287 */ /* 0x000fe4000e800000 */
[----:B------:R-:W-:Y:S02]  /*41e0*/  USHF.R.U32.HI UR8, URZ, UR33, UR5 ;  /* 0x00000021ff087299 */ /* 0x000fe40008011605 */
[----:B------:R-:W-:Y:S01]  /*41f0*/  UIMAD.WIDE.U32 UR10, UR6, UR16, URZ ;  /* 0x00000010060a72a5 */ /* 0x000fe2000f8e00ff */
[----:B------:R-:W-:Y:S02]  /*4200*/  UMOV UR5, UR19 ;  /* 0x0000001300057c82 */ /* 0x000fe40008000000 */
[----:B------:R-:W-:Y:S03]  /*4210*/  @UP4 USHF.R.U32.HI UR4, URZ, UR17, UR5 ;  /* 0x00000011ff044299 */ /* 0x000fe60008011605 */
[----:B------:R-:W-:Y:S01]  /*4220*/  UMOV UR5, UR21 ;  /* 0x0000001500057c82 */ /* 0x000fe20008000000 */
[----:B------:R-:W-:Y:S02]  /*4230*/  UIMAD UR4, UR40, UR4, URZ ;  /* 0x00000004280472a4 */ /* 0x000fe4000f8e02ff */
[----:B------:R-:W-:Y:S02]  /*4240*/  @UP4 USHF.R.U32.HI UR7, URZ, UR17, UR5 ;  /* 0x00000011ff074299 */ /* 0x000fe40008011605 */
[----:B------:R-:W-:Y:S02]  /*4250*/  USEL UR5, UR14, UR8, !UP6 ;  /* 0x000000080e057287 */ /* 0x000fe4000f000000 */
[----:B------:R-:W-:Y:S02]  /*4260*/  UIMAD UR8, UR40, UR7, URZ ;  /* 0x00000007280872a4 */ /* 0x000fe4000f8e02ff */
[----:B------:R-:W-:Y:S03]  /*4270*/  UISETP.GE.AND UP0, UPT, UR6, UR4, UPT ;  /* 0x000000040600728c */ /* 0x000fe6000bf06270 */
[----:B------:R-:W-:Y:S01]  /*4280*/  UMOV UR4, UR11 ;  /* 0x0000000b00047c82 */ /* 0x000fe20008000000 */
[----:B------:R-:W-:Y:S02]  /*4290*/  UISETP.GE.OR UP0, UPT, UR5, UR8, UP0 ;  /* 0x000000080500728c */ /* 0x000fe40008706670 */
[----:B------:R-:W-:Y:S02]  /*42a0*/  USHF.R.U32.HI UR4, URZ, UR17, UR4 ;  /* 0x00000011ff047299 */ /* 0x000fe40008011604 */
[----:B------:R-:W-:Y:S02]  /*42b0*/  UIMAD.WIDE.U32 UR8, UR5, UR16, URZ ;  /* 0x00000010050872a5 */ /* 0x000fe4000f8e00ff */
[----:B------:R-:W-:Y:S04]  /*42c0*/  USEL UR10, UR6, UR4, !UP4 ;  /* 0x00000004060a7287 */ /* 0x000fe8000e000000 */
[----:B------:R-:W-:Y:S01]  /*42d0*/  UIADD3 UR11, UPT, UPT, -UR10, URZ, URZ ;  /* 0x000000ff0a0b7290 */ /* 0x000fe2000fffe1ff */
[----:B------:R-:W-:Y:S02]  /*42e0*/  @!UP0 UMOV UR4, UR9 ;  /* 0x0000000900048c82 */ /* 0x000fe40008000000 */
[----:B------:R-:W-:Y:S02]  /*42f0*/  @!UP0 USHF.R.U32.HI UR4, URZ, UR17, UR4 ;  /* 0x00000011ff048299 */ /* 0x000fe40008011604 */
[----:B------:R-:W-:Y:S02]  /*4300*/  UIMAD UR8, UR40, UR11, UR6 ;  /* 0x0000000b280872a4 */ /* 0x000fe4000f8e0206 */
[----:B------:R-:W-:Y:S04]  /*4310*/  @!UP0 USEL UR4, UR5, UR4, !UP4 ;  /* 0x0000000405048287 */ /* 0x000fe8000e000000 */
[----:B------:R-:W-:Y:S02]  /*4320*/  @!UP0 UIMAD UR8, UR7, UR8, UR4 ;  /* 0x00000008070882a4 */ /* 0x000fe4000f8e0204 */
[----:B------:R-:W-:Y:S02]  /*4330*/  @!UP0 UIADD3 UR9, UPT, UPT, UR10, -UR4, URZ ;  /* 0x800000040a098290 */ /* 0x000fe4000fffe0ff */
[----:B------:R-:W-:Y:S02]  /*4340*/  UIADD3 UR4, UPT, UPT, -UR5, URZ, URZ ;  /* 0x000000ff05047290 */ /* 0x000fe4000fffe1ff */
[----:B------:R-:W-:Y:S02]  /*4350*/  UIADD3 UR7, UPT, UPT, -UR6, URZ, URZ ;  /* 0x000000ff06077290 */ /* 0x000fe4000fffe1ff */
[----:B------:R-:W-:Y:S02]  /*4360*/  @!UP0 UIMAD UR6, UR9, UR40, UR5 ;  /* 0x00000028090682a4 */ /* 0x000fe4000f8e0205 */
[----:B------:R-:W-:Y:S02]  /*4370*/  UIMAD UR14, UR15, UR4, UR14 ;  /* 0x000000040f0e72a4 */ /* 0x000fe4000f8e020e */
[----:B------:R-:W-:Y:S01]  /*4380*/  UIMAD UR13, UR34, UR7, UR13 ;  /* 0x00000007220d72a4 */ /* 0x000fe2000f8e020d */
[----:B------:R-:W-:Y:S02]  /*4390*/  @!UP0 UMOV UR5, UR8 ;  /* 0x0000000800058c82 */ /* 0x000fe40008000000 */
[----:B------:R-:W-:Y:S02]  /*43a0*/  UIMAD UR14, UR5, UR15, UR14 ;  /* 0x0000000f050e72a4 */ /* 0x000fe4000f8e020e */
[----:B------:R-:W-:Y:S11]  /*43b0*/  UIMAD UR13, UR6, UR34, UR13 ;  /* 0x00000022060d72a4 */ /* 0x000ff6000f8e020d */
[----:B------:R-:W-:Y:S01]  /*43c0*/  @!UPT UIADD3 URZ, UPT, UPT, URZ, URZ, URZ ;  /* 0x000000fffffff290 */ /* 0x000fe2000fffe0ff */
.L_x_75:
[----:B------:R-:W2:Y:S01]  /*43d0*/  @!UP2 LDCU.128 UR20, c[0x0][0xb10] ;  /* 0x00016200ff14a7ac */ /* 0x000ea20008000c00 */
[C---:B------:R-:W-:Y:S02]  /*43e0*/  ISETP.NE.U32.AND P1, PT, R4.reuse, RZ, PT ;  /* 0x000000ff0400720c */ /* 0x040fe40003f25070 */
[----:B------:R-:W-:Y:S02]  /*43f0*/  ISETP.NE.U32.AND P0, PT, R4, RZ, PT ;  /* 0x000000ff0400720c */ /* 0x000fe40003f05070 */
[C---:B------:R-:W-:Y:S02]  /*4400*/  ISETP.NE.AND.EX P1, PT, R5.reuse, RZ, PT, P1 ;  /* 0x000000ff0500720c */ /* 0x040fe40003f25310 */
[----:B------:R-:W-:Y:S01]  /*4410*/  ISETP.NE.AND.EX P0, PT, R5, RZ, PT, P0 ;  /* 0x000000ff0500720c */ /* 0x000fe20003f05300 */
[----:B------:R-:W3:Y:S01]  /*4420*/  @!UP2 LDCU UR5, c[0x0][0xb0c] ;  /* 0x00016180ff05a7ac */ /* 0x000ee20008000800 */
[----:B------:R-:W-:Y:S02]  /*4430*/  USHF.L.U32 UR11, UR26, 0x6, URZ ;  /* 0x000000061a0b7899 */ /* 0x000fe400080006ff */
[----:B------:R-:W-:Y:S02]  /*4440*/  USHF.L.U32 UR10, UR30, 0x6, URZ ;  /* 0x000000061e0a7899 */ /* 0x000fe400080006ff */
[----:B--2---:R-:W-:Y:S07]  /*4450*/  UIMAD.WIDE.U32 UR6, UR14, UR20, URZ ;  /* 0x000000140e0672a5 */ /* 0x004fee000f8e00ff */
[----:B------:R-:W-:Y:S01]  /*4460*/  @!UP2 UMOV UR4, UR7 ;  /* 0x000000070004ac82 */ /* 0x000fe20008000000 */
[----:B---3--:R-:W-:Y:S02]  /*4470*/  @!UP2 UISETP.NE.AND UP0, UPT, UR5, 0x1, UPT ;  /* 0x000000010500a88c */ /* 0x008fe4000bf05270 */
[----:B------:R-:W-:Y:S02]  /*4480*/  @!UP2 USHF.R.U32.HI UR4, URZ, UR21, UR4 ;  /* 0x00000015ff04a299 */ /* 0x000fe40008011604 */
[----:B------:R-:W-:Y:S02]  /*4490*/  UIMAD.WIDE.U32 UR6, UR13, UR23, URZ ;  /* 0x000000170d0672a5 */ /* 0x000fe4000f8e00ff */
[----:B------:R-:W-:Y:S02]  /*44a0*/  @!UP2 USEL UR8, UR14, UR4, !UP0 ;  /* 0x000000040e08a287 */ /* 0x000fe4000c000000 */
[----:B------:R-:W-:Y:S03]  /*44b0*/  @!UP2 UISETP.NE.AND UP0, UPT, UR22, 0x1, UPT ;  /* 0x000000011600a88c */ /* 0x000fe6000bf05270 */
[----:B------:R-:W-:Y:S02]  /*44c0*/  @!UP2 UMOV UR6, UR7 ;  /* 0x000000070006ac82 */ /* 0x000fe40008000000 */
[----:B------:R-:W2:Y:S02]  /*44d0*/  @!UP2 LDCU UR4, c[0x0][0xb20] ;  /* 0x00016400ff04a7ac */ /* 0x000ea40008000800 */
[----:B--2---:R-:W-:Y:S04]  /*44e0*/  @!UP2 USHF.R.U32.HI UR6, URZ, UR4, UR6 ;  /* 0x00000004ff06a299 */ /* 0x004fe80008011606 */
[----:B------:R-:W-:Y:S04]  /*44f0*/  @!UP2 USEL UR6, UR13, UR6, !UP0 ;  /* 0x000000060d06a287 */ /* 0x000fe8000c000000 */
[----:B------:R-:W-:Y:S02]  /*4500*/  @!UP2 UIADD3 UR4, UPT, UPT, -UR8, UR6, URZ ;  /* 0x000000060804a290 */ /* 0x000fe4000fffe1ff */
[----:B------:R-:W-:Y:S02]  /*4510*/  @!UP2 UIADD3 UR6, UPT, UPT, UR8, -UR6, URZ ;  /* 0x800000060806a290 */ /* 0x000fe4000fffe0ff */
[----:B------:R-:W-:Y:S02]  /*4520*/  @!UP2 UIMAD UR14, UR4, UR5, UR14 ;  /* 0x00000005040ea2a4 */ /* 0x000fe4000f8e020e */
[----:B------:R-:W-:Y:S01]  /*4530*/  @!UP2 UIMAD UR13, UR6, UR22, UR13 ;  /* 0x00000016060da2a4 */ /* 0x000fe2000f8e020d */
[----:B------:R-:W-:Y:S11]  /*4540*/  BRA.U UP3, `(.L_x_76) ;  /* 0x0000000103107547 */ /* 0x000ff6000b800000 */
[----:B------:R-:W-:Y:S04]  /*4550*/  MOV R6, UR37 ;  /* 0x0000002500067c02 */ /* 0x000fe80008000f00 */
[----:B------:R-:W-:Y:S04]  /*4560*/  SHF.L.U32 R6, R6, 0x1f, RZ ;  /* 0x0000001f06067819 */ /* 0x000fe800000006ff */
[----:B------:R-:W2:Y:S02]  /*4570*/  SYNCS.PHASECHK.TRANS64.TRYWAIT P2, [UR24+0x68], R6 ;  /* 0x00006806ff0075a7 */ /* 0x000ea40008041118 */
[----:B--2---:R-:W-:Y:S05]  /*4580*/  @!P2 BRA `(.L_x_77) ;  /* 0x0000003400fca947 */ /* 0x004fea0003800000 */
.L_x_76:
[----:B------:R-:W-:Y:S05]  /*4590*/  @!P1 BRA `(.L_x_78) ;  /* 0x0000000000309947 */ /* 0x000fea0003800000 */
[----:B----4-:R-:W-:Y:S01]  /*45a0*/  ISETP.NE.U32.AND P1, PT, R2, RZ, PT ;  /* 0x000000ff0200720c */ /* 0x010fe20003f25070 */
[----:B------:R-:W2:Y:S01]  /*45b0*/  LDCU.64 UR4, c[0x0][0x358] ;  /* 0x00006b00ff0477ac */ /* 0x000ea20008000a00 */
[----:B------:R-:W-:Y:S02]  /*45c0*/  IMAD.MOV.U32 R53, RZ, RZ, 0x1 ;  /* 0x00000001ff357424 */ /* 0x000fe400078e00ff */
[----:B------:R-:W-:Y:S11]  /*45d0*/  ISETP.NE.AND.EX P1, PT, R3, RZ, PT, P1 ;  /* 0x000000ff0300720c */ /* 0x000ff60003f25310 */
[----:B------:R-:W-:Y:S02]  /*45e0*/  @!UPT UIADD3 URZ, UPT, UPT, URZ, URZ, URZ ;  /* 0x000000fffffff290 */ /* 0x000fe4000fffe0ff */
[----:B------:R-:W3:Y:S01]  /*45f0*/  @P1 LDC.64 R8, c[0x0][0x888] ;  /* 0x00022200ff081b82 */ /* 0x000ee20000000a00 */
[----:B-1----:R-:W-:Y:S04]  /*4600*/  @P1 IMAD R0, R4, UR36, RZ ;  /* 0x0000002404001c24 */ /* 0x002fe8000f8e02ff */
[----:B---3--:R-:W-:Y:S04]  /*4610*/  @P1 IMAD.WIDE R8, R0, 0x4, R8 ;  /* 0x0000000400081825 */ /* 0x008fe800078e0208 */
[----:B------:R-:W-:Y:S01]  /*4620*/  HFMA2 R0, -RZ, RZ, 0, 5.9604644775390625e-08 ;  /* 0x00000001ff007431 */ /* 0x000fe200000001ff */
[----:B--2--5:R2:W5:Y:S04]  /*4630*/  @P1 LDG.E R26, desc[UR4][R8.64] ;  /* 0x00000004081a1981 */ /* 0x024568000c1e1900 */
[----:B------:R-:W-:Y:S01]  /*4640*/  @!P1 PRMT R53, R0, 0x7610, R53 ;  /* 0x0000761000359816 */ /* 0x000fe20000000035 */
[----:B--2---:R-:W3:Y:S06]  /*4650*/  @!P1 LDC R26, c[0x0][0x880] ;  /* 0x00022000ff1a9b82 */ /* 0x004eec0000000800 */
.L_x_78:
[----:B---3-5:R-:W-:Y:S01]  /*4660*/  @!P0 FSETP.EQ.AND P1, PT, R26, RZ, PT ;  /* 0x000000ff1a00820b */ /* 0x028fe20003f22000 */
[----:B------:R-:W-:Y:S01]  /*4670*/  @!UPT UIADD3 URZ, UPT, UPT, URZ, URZ, URZ ;  /* 0x000000fffffff290 */ /* 0x000fe2000fffe0ff */
[----:B------:R-:W-:Y:S11]  /*4680*/  @!P0 BRA `(.L_x_79) ;  /* 0x0000000000188947 */ /* 0x000ff60003800000 */
[----:B------:R-:W-:Y:S02]  /*4690*/  LOP3.LUT P0, RZ, R53, 0xff, RZ, 0xc0, !PT ;  /* 0x000000ff35ff7812 */ /* 0x000fe4000780c0ff */
[----:B----4-:R-:W-:Y:S04]  /*46a0*/  ISETP.NE.U32.AND P1, PT, R2, RZ, PT ;  /* 0x000000ff0200720c */ /* 0x010fe80003f25070 */
[----:B------:R-:W-:Y:S04]  /*46b0*/  ISETP.NE.AND.EX P1, PT, R3, RZ, PT, P1 ;  /* 0x000000ff0300720c */ /* 0x000fe80003f25310 */
[----:B------:R-:W-:Y:S03]  /*46c0*/  PLOP3.LUT P1, PT, P1, PT, PT, 0x8, 0x80 ;  /* 0x000000000080781c */ /* 0x000fe60000f2e170 */
[----:B------:R-:W-:Y:S11]  /*46d0*/  @P0 FSETP.EQ.AND P1, PT, R26, RZ, PT ;  /* 0x000000ff1a00020b */ /* 0x000ff60003f22000 */
[----:B------:R-:W-:Y:S02]  /*46e0*/  @!UPT UIADD3 URZ, UPT, UPT, URZ, URZ, URZ ;  /* 0x000000fffffff290 */ /* 0x000fe4000fffe0ff */
.L_x_79:
[----:B------:R-:W-:Y:S01]  /*46f0*/  ULEA UR4, UR12, UR24, 0x3 ;  /* 0x000000180c047291 */ /* 0x000fe2000f8e18ff */
[----:B------:R-:W-:Y:S02]  /*4700*/  SHF.L.U32 R9, R15, 0x1f, RZ ;  /* 0x0000001f0f097819 */ /* 0x000fe400000006ff */
[----:B------:R-:W-:Y:S04]  /*4710*/  ELECT P0, URZ, PT ;  /* 0x0000000000ff782f */ /* 0x000fe80003800000 */
[----:B------:R-:W-:Y:S02]  /*4720*/  PLOP3.LUT P1, PT, P1, P0, PT, 0xf2, 0x2f ;  /* 0x00000000002f781c */ /* 0x000fe40000f21e72 */
[----:B------:R-:W2:Y:S11]  /*4730*/  SYNCS.PHASECHK.TRANS64.TRYWAIT P2, [UR4+0x48], R9 ;  /* 0x00004809ff0075a7 */ /* 0x000eb60008041104 */
[----:B------:R-:W-:Y:S05]  /*4740*/  @!P1 IADD3 R8, P0, PT, R16, 0x580, RZ ;  /* 0x0000058010089810 */ /* 0x000fea0007f1e0ff */
[----:B-1----:R-:W-:Y:S01]  /*4750*/  @!P1 IMAD.X R6, RZ, RZ, R17, P0 ;  /* 0x000000ffff069224 */ /* 0x002fe200000e0611 */
[----:B--2---:R-:W-:Y:S07]  /*4760*/  @!P2 BRA `(.L_x_80) ;  /* 0x00000034009ca947 */ /* 0x004fee0003800000 */
.L_x_149:
[----:B------:R-:W-:Y:S01]  /*4770*/  @!P1 R2UR UR7, R6 ;  /* 0x00000000060792ca */ /* 0x000fe200000e0000 */
[----:B------:R-:W-:Y:S01]  /*4780*/  UIADD3 UR5, UPT, UPT, UR12, 0x1, URZ ;  /* 0x000000010c057890 */ /* 0x000fe2000fffe0ff */
[----:B------:R-:W-:Y:S01]  /*4790*/  @!P1 R2UR UR6, R8 ;  /* 0x00000000080692ca */ /* 0x000fe200000e0000 */
[----:B------:R-:W-:Y:S01]  /*47a0*/  UIADD3 UR9, UPT, UPT, UR4, 0x30, URZ ;  /* 0x0000003004097890 */ /* 0x000fe2000fffe0ff */
[----:B------:R-:W-:Y:S01]  /*47b0*/  @!P1 IMAD.MOV.U32 R6, RZ, RZ, 0x2000 ;  /* 0x00002000ff069424 */ /* 0x000fe200078e00ff */
[----:B------:R-:W-:Y:S01]  /*47c0*/  UISETP.NE.AND UP0, UPT, UR5, 0x3, UPT ;  /* 0x000000030500788c */ /* 0x000fe2000bf05270 */
[----:B------:R-:W-:Y:S01]  /*47d0*/  VIADD R14, R14, 0x1 ;  /* 0x000000010e0e7836 */ /* 0x000fe20000000000 */
[----:B------:R-:W-:Y:S01]  /*47e0*/  UMOV UR22, 0x0 ;  /* 0x0000000000167882 */ /* 0x000fe20000000000 */
[----:B------:R-:W-:Y:S01]  /*47f0*/  UMOV UR23, 0x10000000 ;  /* 0x1000000000177882 */ /* 0x000fe20000000000 */
[----:B------:R-:W-:Y:S04]  /*4800*/  UPRMT UR20, UR54, 0x654, UR9 ;  /* 0x0000065436147896 */ /* 0x000fe80008000009 */
[----:B-1----:R-:W-:Y:S01]  /*4810*/  IMAD.U32 R9, RZ, RZ, UR7 ;  /* 0x00000007ff097e24 */ /* 0x002fe2000f8e00ff */
[----:B------:R-:W-:Y:S01]  /*4820*/  USEL UR7, URZ, 0x1, UP0 ;  /* 0x00000001ff077887 */ /* 0x000fe20008000000 */
[----:B------:R-:W-:Y:S01]  /*4830*/  IMAD.U32 R8, RZ, RZ, UR6 ;  /* 0x00000006ff087e24 */ /* 0x000fe2000f8e00ff */
[----:B------:R-:W-:Y:S02]  /*4840*/  USEL UR6, UR5, URZ, UP0 ;  /* 0x000000ff05067287 */ /* 0x000fe40008000000 */
[----:B------:R-:W-:Y:S01]  /*4850*/  VOTEU.ALL UP0, P1 ;  /* 0x0000000000ff7886 */ /* 0x000fe20000800000 */
[----:B------:R-:W-:Y:S02]  /*4860*/  @!P1 R2UR UR19, R9 ;  /* 0x00000000091392ca */ /* 0x000fe400000e0000 */
[----:B------:R-:W-:Y:S02]  /*4870*/  @!P1 R2UR UR18, R8 ;  /* 0x00000000081292ca */ /* 0x000fe400000e0000 */
[----:B------:R-:W-:Y:S01]  /*4880*/  @!UP0 ULEA UR5, UR12, UR24, 0xd ;  /* 0x000000180c058291 */ /* 0x000fe2000f8e68ff */
[----:B------:R-:W-:Y:S02]  /*4890*/  LOP3.LUT R15, R15, UR7, RZ, 0x3c, !PT ;  /* 0x000000070f0f7c12 */ /* 0x000fe4000f8e3cff */
[----:B------:R-:W-:Y:S01]  /*48a0*/  UMOV UR12, UR36 ;  /* 0x00000024000c7c82 */ /* 0x000fe20008000000 */
[----:B------:R-:W-:Y:S01]  /*48b0*/  @!UP0 UIADD3 UR8, UPT, UPT, UR5, 0x400, URZ ;  /* 0x0000040005088890 */ /* 0x000fe2000fffe0ff */
[----:B------:R-:W-:Y:S01]  /*48c0*/  SHF.L.U32 R0, R15, 0x1f, RZ ;  /* 0x0000001f0f007819 */ /* 0x000fe200000006ff */
[----:B------:R-:W-:Y:S01]  /*48d0*/  VOTEU.ALL UP0, P1 ;  /* 0x0000000000ff7886 */ /* 0x000fe20000800000 */
[----:B------:R-:W-:Y:S06]  /*48e0*/  ULEA UR5, UR6, UR24, 0x3 ;  /* 0x0000001806057291 */ /* 0x000fec000f8e18ff */
[----:B------:R1:W-:Y:S01]  /*48f0*/  @!UP0 UTMALDG.3D [UR8], [UR18], desc[UR22] ;  /* 0x00001608120085b4 */ /* 0x0003e20008011000 */
[----:B------:R1:W-:Y:S01]  /*4900*/  @!P1 SYNCS.ARRIVE.TRANS64.RED.A0TR RZ, [UR4+0x30], R6 ;  /* 0x00003006ffff99a7 */ /* 0x0003e20008300404 */
[----:B------:R-:W-:Y:S01]  /*4910*/  SYNCS.ARRIVE.TRANS64.RED.A1T0 RZ, [UR20], RZ ;  /* 0x000000ffffff79a7 */ /* 0x000fe20008100414 */
[----:B------:R-:W2:Y:S02]  /*4920*/  SYNCS.PHASECHK.TRANS64.TRYWAIT P0, [UR5+0x48], R0 ;  /* 0x00004800ff0075a7 */ /* 0x000ea40008001105 */
[----:B-12---:R-:W-:Y:S05]  /*4930*/  @!P0 BRA `(.L_x_81) ;  /* 0x0000003400408947 */ /* 0x006fea0003800000 */
.L_x_151:
[----:B------:R-:W-:Y:S01]  /*4940*/  UIADD3 UR9, UPT, UPT, UR5, 0x30, URZ ;  /* 0x0000003005097890 */ /* 0x000fe2000fffe0ff */
[----:B-1----:R-:W-:Y:S01]  /*4950*/  @!P1 IADD3 R6, P0, PT, R16, 0x580, RZ ;  /* 0x0000058010069810 */ /* 0x002fe20007f1e0ff */
[----:B------:R-:W-:Y:S01]  /*4960*/  UPLOP3.LUT UP3, UPT, UPT, UPT, UPT, 0x80, 0x8 ;  /* 0x000000000008789c */ /* 0x000fe20003f6f070 */
[----:B------:R-:W-:Y:S01]  /*4970*/  R2UR UR23, R55 ;  /* 0x00000000371772ca */ /* 0x000fe200000e0000 */
[----:B------:R-:W-:Y:S01]  /*4980*/  UMOV UR20, 0x0 ;  /* 0x0000000000147882 */ /* 0x000fe20000000000 */
[----:B------:R-:W-:Y:S01]  /*4990*/  @!P1 R2UR UR7, R6 ;  /* 0x00000000060792ca */ /* 0x000fe200000e0000 */
[----:B------:R-:W-:Y:S01]  /*49a0*/  @!P1 IMAD.X R0, RZ, RZ, R17, P0 ;  /* 0x000000ffff009224 */ /* 0x000fe200000e0611 */
[----:B------:R-:W-:Y:S01]  /*49b0*/  UMOV UR21, 0x10000000 ;  /* 0x1000000000157882 */ /* 0x000fe20000000000 */
[----:B------:R-:W-:Y:S01]  /*49c0*/  UMOV UR12, UR36 ;  /* 0x00000024000c7c82 */ /* 0x000fe20008000000 */
[----:B------:R-:W-:Y:S01]  /*49d0*/  VOTEU.ALL UP0, P1 ;  /* 0x0000000000ff7886 */ /* 0x000fe20000800000 */
[----:B------:R-:W-:Y:S01]  /*49e0*/  R2UR UR22, R56 ;  /* 0x00000000381672ca */ /* 0x000fe200000e0000 */
[----:B------:R-:W-:Y:S01]  /*49f0*/  UMOV UR36, UR25 ;  /* 0x0000001900247c82 */ /* 0x000fe20008000000 */
[----:B------:R-:W-:Y:S02]  /*4a00*/  @!P1 R2UR UR4, R0 ;  /* 0x00000000000492ca */ /* 0x000fe400000e0000 */
[----:B------:R-:W-:Y:S01]  /*4a10*/  @!UP0 UIADD3 UR10, UPT, UPT, UR10, 0x20, URZ ;  /* 0x000000200a0a8890 */ /* 0x000fe2000fffe0ff */
[C---:B------:R-:W-:Y:S01]  /*4a20*/  ISETP.NE.AND P0, PT, R14.reuse, 0x2, PT ;  /* 0x000000020e00780c */ /* 0x040fe20003f05270 */
[----:B------:R-:W-:Y:S02]  /*4a30*/  UIADD3 UR30, UPT, UPT, UR13, UR23, URZ ;  /* 0x000000170d1e7290 */ /* 0x000fe4000fffe0ff */
[----:B------:R-:W-:Y:S01]  /*4a40*/  IMAD.U32 R8, RZ, RZ, UR7 ;  /* 0x00000007ff087e24 */ /* 0x000fe2000f8e00ff */
[----:B------:R-:W-:Y:S02]  /*4a50*/  SEL R0, RZ, 0x1, P0 ;  /* 0x00000001ff007807 */ /* 0x000fe40000000000 */
[----:B------:R-:W-:Y:S02]  /*4a60*/  SEL R14, R14, RZ, P0 ;  /* 0x000000ff0e0e7207 */ /* 0x000fe40000000000 */
[----:B------:R-:W-:Y:S01]  /*4a70*/  @!P1 R2UR UR18, R8 ;  /* 0x00000000081292ca */ /* 0x000fe200000e0000 */
[----:B------:R-:W-:Y:S01]  /*4a80*/  UIADD3 UR26, UPT, UPT, UR14, UR22, URZ ;  /* 0x000000160e1a7290 */ /* 0x000fe2000fffe0ff */
[----:B------:R-:W-:Y:S01]  /*4a90*/  IMAD.U32 R9, RZ, RZ, UR4 ;  /* 0x00000004ff097e24 */ /* 0x000fe2000f8e00ff */
[----:B------:R-:W-:Y:S01]  /*4aa0*/  @!UP0 ULEA UR4, UR6, UR24, 0xd ;  /* 0x0000001806048291 */ /* 0x000fe2000f8e68ff */
[----:B------:R-:W-:Y:S03]  /*4ab0*/  LOP3.LUT R13, R13, R0, RZ, 0x3c, !PT ;  /* 0x000000000d0d7212 */ /* 0x000fe600078e3cff */
[----:B------:R-:W-:Y:S01]  /*4ac0*/  @!P1 R2UR UR19, R9 ;  /* 0x00000000091392ca */ /* 0x000fe200000e0000 */
[----:B------:R-:W-:Y:S01]  /*4ad0*/  @!UP0 UIADD3 UR8, UPT, UPT, UR4, 0x400, URZ ;  /* 0x0000040004088890 */ /* 0x000fe2000fffe0ff */
[----:B------:R-:W-:Y:S01]  /*4ae0*/  VOTEU.ALL UP0, P1 ;  /* 0x0000000000ff7886 */ /* 0x000fe20000800000 */
[----:B------:R-:W-:Y:S10]  /*4af0*/  UPRMT UR4, UR54, 0x654, UR9 ;  /* 0x0000065436047896 */ /* 0x000ff40008000009 */
[----:B------:R1:W-:Y:S01]  /*4b00*/  @!UP0 UTMALDG.3D [UR8], [UR18], desc[UR20] ;  /* 0x00001408120085b4 */ /* 0x0003e20008011000 */
[----:B------:R3:W-:Y:S01]  /*4b10*/  @!P1 SYNCS.ARRIVE.TRANS64.RED.A0TR RZ, [UR5+0x30], R7 ;  /* 0x00003007ffff99a7 */ /* 0x0007e20008300405 */
[----:B------:R-:W-:Y:S01]  /*4b20*/  SYNCS.ARRIVE.TRANS64.RED.A1T0 RZ, [UR4], RZ ;  /* 0x000000ffffff79a7 */ /* 0x000fe20008100404 */
[----:B------:R-:W-:Y:S04]  /*4b30*/  UIADD3 UR4, UPT, UPT, UR6, 0x1, URZ ;  /* 0x0000000106047890 */ /* 0x000fe8000fffe0ff */
[----:B------:R-:W-:Y:S04]  /*4b40*/  UISETP.NE.AND UP0, UPT, UR4, 0x3, UPT ;  /* 0x000000030400788c */ /* 0x000fe8000bf05270 */
[----:B------:R-:W-:Y:S06]  /*4b50*/  USEL UR5, URZ, 0x1, UP0 ;  /* 0x00000001ff057887 */ /* 0x000fec0008000000 */
[----:B------:R-:W-:Y:S01]  /*4b60*/  LOP3.LUT R15, R15, UR5, RZ, 0x3c, !PT ;  /* 0x000000050f0f7c12 */ /* 0x000fe2000f8e3cff */
[----:B-1----:R-:W-:Y:S01]  /*4b70*/  USEL UR12, UR4, URZ, UP0 ;  /* 0x000000ff040c7287 */ /* 0x002fe20008000000 */
[----:B------:R-:W-:Y:S11]  /*4b80*/  BRA.U UP1, `(.L_x_82) ;  /* 0xfffffff101f07547 */ /* 0x000ff6000b83ffff */
[----:B------:R-:W-:Y:S01]  /*4b90*/  UIADD3 UR24, UPT, UPT, UR24, 0x48, URZ ;  /* 0x0000004818187890 */ /* 0x000fe2000fffe0ff */
[----:B----4-:R-:W-:-:S03]  /*4ba0*/  SHF.L.U32 R2, R15, 0x1f, RZ ;  /* 0x0000001f0f027819 */ /* 0x010fc600000006ff */
[----:B------:R-:W-:-:S09]  /*4bb0*/  ULEA UR4, UR12, UR24, 0x3 ;  /* 0x000000180c047291 */ /* 0x000fd2000f8e18ff */
[----:B------:R-:W1:Y:S02]  /*4bc0*/  SYNCS.PHASECHK.TRANS64.TRYWAIT P0, [UR4], R2 ;  /* 0x00000002ff0075a7 */ /* 0x000e640008001104 */
[----:B-1----:R-:W-:Y:S05]  /*4bd0*/  @!P0 BRA `(.L_x_83) ;  /* 0x0000003000b08947 */ /* 0x002fea0003800000 */
.L_x_153:
        /* <DEDUP_REMOVED lines=9> */
.L_x_155:
        /* <DEDUP_REMOVED lines=8> */
.L_x_85:
[----:B-1----:R1:W2:Y:S02]  /*4cf0*/  SYNCS.PHASECHK.TRANS64.TRYWAIT P0, [R0+URZ], R2 ;  /* 0x00000002000075a7 */ /* 0x0022a400080011ff */
[----:B--2---:R-:W-:Y:S05]  /*4d00*/  @!P0 NANOSLEEP.SYNCS 0x989680 ;  /* 0x009896800000895d */ /* 0x004fea0003900000 */
[----:B------:R-:W2:Y:S02]  /*4d10*/  @!P0 SYNCS.PHASECHK.TRANS64 P0, [R0+URZ], R2 ;  /* 0x00000002000085a7 */ /* 0x000ea400080010ff */
[----:B--2---:R-:W-:Y:S05]  /*4d20*/  @P0 EXIT ;  /* 0x000000000000094d */ /* 0x004fea0003800000 */
[----:B------:R-:W-:Y:S05]  /*4d30*/  BRA `(.L_x_85) ;  /* 0xfffffffc00ec7947 */ /* 0x000fea000383ffff */
.L_x_73:
[----:B------:R-:W-:-:S06]  /*4d40*/  UISETP.GE.AND UP0, UPT, UR22, 0x4, UPT ;  /* 0x000000041600788c */ /* 0x000fcc000bf06270 */
[----:B------:R-:W-:-:S13]  /*4d50*/  PLOP3.LUT P0, PT, PT, PT, UP0, 0x80, 0x8 ;  /* 0x000000000008781c */ /* 0x000fda0003f0f008 */
[----:B------:R-:W-:Y:S05]  /*4d60*/  @!P0 EXIT ;  /* 0x000000000000894d */ /* 0x000fea0003800000 */
[----:B------:R-:W-:Y:S01]  /*4d70*/  BAR.SYNC.DEFER_BLOCKING 0x6, 0xa0 ;  /* 0x0182800000007b1d */ /* 0x000fe20000010000 */
[C---:B------:R-:W-:Y:S01]  /*4d80*/  IMAD.SHL.U32 R4, R64.reuse, 0x20, RZ ;  /* 0x0000002040047824 */ /* 0x040fe200078e00ff */
[C---:B------:R-:W-:Y:S01]  /*4d90*/  R2P PR, R64.reuse, 0x6 ;  /* 0x0000000640007804 */ /* 0x040fe20000000000 */
[C---:B------:R-:W-:Y:S01]  /*4da0*/  IMAD.SHL.U32 R2, R64.reuse, 0x4, RZ ;  /* 0x0000000440027824 */ /* 0x040fe200078e00ff */
[----:B------:R-:W-:Y:S01]  /*4db0*/  CS2R R60, SRZ ;  /* 0x00000000003c7805 */ /* 0x000fe2000001ff00 */
[----:B------:R-:W-:Y:S01]  /*4dc0*/  IMAD.U32 R23, R64, 0x10000, RZ ;  /* 0x0001000040177824 */ /* 0x000fe200078e00ff */
[----:B------:R-:W-:Y:S01]  /*4dd0*/  UMOV UR44, 0x400 ;  /* 0x00000400002c7882 */ /* 0x000fe20000000000 */
[----:B------:R-:W1:Y:S01]  /*4de0*/  LDCU.64 UR4, c[0x0][0x890] ;  /* 0x00011200ff0477ac */ /* 0x000e620008000a00 */
[----:B------:R-:W2:Y:S01]  /*4df0*/  LDC.64 R50, c[0x0][0x8b0] ;  /* 0x00022c00ff327b82 */ /* 0x000ea20000000a00 */
[----:B------:R-:W-:Y:S01]  /*4e00*/  LOP3.LUT R3, R4, 0xe0, RZ, 0xc0, !PT ;  /* 0x000000e004037812 */ /* 0x000fe200078ec0ff */
[----:B------:R-:W-:Y:S01]  /*4e10*/  IMAD.SHL.U32 R52, R64, 0x10, RZ ;  /* 0x0000001040347824 */ /* 0x000fe200078e00ff */
[----:B------:R-:W-:Y:S01]  /*4e20*/  ULEA UR44, UR54, UR44, 0x18 ;  /* 0x0000002c362c7291 */ /* 0x000fe2000f8ec0ff */
[----:B------:R-:W-:Y:S01]  /*4e30*/  LOP3.LUT R4, R4, 0x100, RZ, 0xc0, !PT ;  /* 0x0000010004047812 */ /* 0x000fe200078ec0ff */
[----:B------:R-:W-:Y:S01]  /*4e40*/  IMAD.MOV.U32 R63, RZ, RZ, 0x8 ;  /* 0x00000008ff3f7424 */ /* 0x000fe200078e00ff */
[----:B------:R-:W-:Y:S01]  /*4e50*/  LOP3.LUT R2, R3, 0x1c, R2, 0xf8, !PT ;  /* 0x0000001c03027812 */ /* 0x000fe200078ef802 */
[----:B------:R-:W-:Y:S01]  /*4e60*/  IMAD.MOV.U32 R62, RZ, RZ, 0x10 ;  /* 0x00000010ff3e7424 */ /* 0x000fe200078e00ff */
[----:B------:R-:W3:Y:S01]  /*4e70*/  LDC.64 R48, c[0x0][0x8a8] ;  /* 0x00022a00ff307b82 */ /* 0x000ee20000000a00 */
[----:B------:R-:W-:Y:S01]  /*4e80*/  SHF.R.U32.HI R3, RZ, 0x2, R64 ;  /* 0x00000002ff037819 */ /* 0x000fe20000011640 */
[----:B------:R-:W-:Y:S01]  /*4e90*/  IMAD.MOV.U32 R22, RZ, RZ, RZ ;  /* 0x000000ffff167224 */ /* 0x000fe200078e00ff */
[----:B------:R-:W-:Y:S01]  /*4ea0*/  LOP3.LUT R23, R23, 0x600000, RZ, 0xc0, !PT ;  /* 0x0060000017177812 */ /* 0x000fe200078ec0ff */
[----:B------:R-:W-:Y:S01]  /*4eb0*/  IMAD.MOV.U32 R59, RZ, RZ, RZ ;  /* 0x000000ffff3b7224 */ /* 0x000fe200078e00ff */
[----:B------:R-:W-:Y:S01]  /*4ec0*/  LOP3.LUT R52, R4, 0x600, R52, 0xf8, !PT ;  /* 0x0000060004347812 */ /* 0x000fe200078ef834 */
[----:B------:R-:W4:Y:S01]  /*4ed0*/  LDCU UR63, c[0x0][0x370] ;  /* 0x00006e00ff3f77ac */ /* 0x000f220008000800 */
[----:B------:R-:W-:Y:S01]  /*4ee0*/  LOP3.LUT R2, R2, 0x4, R3, 0x78, !PT ;  /* 0x0000000402027812 */ /* 0x000fe200078e7803 */
[----:B------:R-:W4:Y:S01]  /*4ef0*/  LDS R0, [UR44+0x120] ;  /* 0x0001202cff007984 */ /* 0x000f220008000800 */
[----:B-1----:R-:W-:Y:S01]  /*4f00*/  IMAD.U32 R66, RZ, RZ, UR4 ;  /* 0x00000004ff427e24 */ /* 0x002fe2000f8e00ff */
[----:B------:R-:W-:Y:S01]  /*4f10*/  UIADD3 UR4, UPT, UPT, UR44, 0x400, URZ ;  /* 0x000004002c047890 */ /* 0x000fe2000fffe0ff */
[----:B------:R-:W-:Y:S01]  /*4f20*/  LOP3.LUT R52, R52, R2, RZ, 0xfc, !PT ;  /* 0x0000000234347212 */ /* 0x000fe200078efcff */
[----:B------:R-:W-:Y:S01]  /*4f30*/  IMAD.U32 R65, RZ, RZ, UR5 ;  /* 0x00000005ff417e24 */ /* 0x000fe2000f8e00ff */
[----:B------:R-:W-:Y:S01]  /*4f40*/  LOP3.LUT R64, R64, 0x60, RZ, 0xc0, !PT ;  /* 0x0000006040407812 */ /* 0x000fe200078ec0ff */
[----:B------:R-:W1:Y:S01]  /*4f50*/  LDCU UR41, c[0x0][0xb0c] ;  /* 0x00016180ff2977ac */ /* 0x000e620008000800 */
[----:B------:R-:W-:Y:S01]  /*4f60*/  SEL R63, R63, 0xfffffff8, !P1 ;  /* 0xfffffff83f3f7807 */ /* 0x000fe20004800000 */
[----:B------:R-:W-:Y:S01]  /*4f70*/  IMAD.U32 R68, RZ, RZ, UR4 ;  /* 0x00000004ff447e24 */ /* 0x000fe2000f8e00ff */
[----:B------:R-:W-:Y:S01]  /*4f80*/  SEL R62, R62, 0xfffffff0, !P2 ;  /* 0xfffffff03e3e7807 */ /* 0x000fe20005000000 */
[----:B------:R-:W1:Y:S01]  /*4f90*/  LDCU UR39, c[0x0][0xb30] ;  /* 0x00016600ff2777ac */ /* 0x000e620008000800 */
[----:B------:R-:W1:Y:S01]  /*4fa0*/  LDCU.64 UR60, c[0x0][0x888] ;  /* 0x00011100ff3c77ac */ /* 0x000e620008000a00 */
[----:B------:R-:W1:Y:S01]  /*4fb0*/  LDCU.64 UR42, c[0x0][0xb28] ;  /* 0x00016500ff2a77ac */ /* 0x000e620008000a00 */
[----:B------:R-:W1:Y:S01]  /*4fc0*/  LDCU.128 UR56, c[0x0][0xb10] ;  /* 0x00016200ff3877ac */ /* 0x000e620008000c00 */
[----:B------:R-:W1:Y:S01]  /*4fd0*/  LDCU UR62, c[0x0][0x374] ;  /* 0x00006e80ff3e77ac */ /* 0x000e620008000800 */
[----:B------:R-:W-:Y:S01]  /*4fe0*/  UMOV UR55, 0x1 ;  /* 0x0000000100377882 */ /* 0x000fe20000000000 */
[----:B------:R-:W-:Y:S01]  /*4ff0*/  UMOV UR46, URZ ;  /* 0x000000ff002e7c82 */ /* 0x000fe20008000000 */
[----:B------:R-:W-:Y:S01]  /*5000*/  UMOV UR53, URZ ;  /* 0x000000ff00357c82 */ /* 0x000fe20008000000 */
[----:B------:R-:W-:Y:S01]  /*5010*/  UMOV UR52, URZ ;  /* 0x000000ff00347c82 */ /* 0x000fe20008000000 */
[----:B-1234-:R-:W-:-:S07]  /*5020*/  IMAD.IADD R23, R0, 0x1, R23 ;  /* 0x0000000100177824 */ /* 0x01efce00078e0217 */
.L_x_116:
[C---:B------:R-:W-:Y:S02]  /*5030*/  LEA R0, R59.reuse, UR44, 0x3 ;  /* 0x0000002c3b007c11 */ /* 0x040fe4000f8e18ff */
[----:B------:R-:W-:Y:S02]  /*5040*/  SHF.L.U32 R2, R60, 0x1f, RZ ;  /* 0x0000001f3c027819 */ /* 0x000fe400000006ff */
[----:B------:R-:W-:Y:S02]  /*5050*/  LEA R4, R59, UR44, 0x4 ;  /* 0x0000002c3b047c11 */ /* 0x000fe4000f8e20ff */
[----:B------:R-:W1:Y:S02]  /*5060*/  SYNCS.PHASECHK.TRANS64.TRYWAIT P0, [R0+URZ+0x70], R2 ;  /* 0x00007002000075a7 */ /* 0x000e6400080011ff */
[----:B-1----:R-:W-:Y:S05]  /*5070*/  @!P0 BRA `(.L_x_86) ;  /* 0x0000002c00b88947 */ /* 0x002fea0003800000 */
.L_x_156:
[----:B------:R-:W-:Y:S01]  /*5080*/  R2UR UR7, R67 ;  /* 0x00000000430772ca */ /* 0x000fe200000e0000 */
[----:B------:R-:W2:Y:S01]  /*5090*/  LDS.128 R4, [R4+0x100] ;  /* 0x0001000004047984 */ /* 0x000ea20000000c00 */
[----:B-1----:R-:W-:Y:S01]  /*50a0*/  VIADD R0, R0, 0x80 ;  /* 0x0000008000007836 */ /* 0x002fe20000000000 */
[----:B------:R-:W-:Y:S04]  /*50b0*/  UISETP.GE.AND UP0, UPT, UR40, 0x1, UPT ;  /* 0x000000012800788c */ /* 0x000fe8000bf06270 */
[----:B------:R-:W-:Y:S01]  /*50c0*/  PRMT R0, RZ, 0x654, R0 ;  /* 0x00000654ff007816 */ /* 0x000fe20000000000 */
[----:B------:R-:W-:Y:S01]  /*50d0*/  @!PT LDS RZ, [RZ] ;  /* 0x00000000fffff984 */ /* 0x000fe20000000800 */
[----:B------:R-:W-:Y:S01]  /*50e0*/  @!PT LDS RZ, [RZ] ;  /* 0x00000000fffff984 */ /* 0x000fe20000000800 */
[----:B------:R-:W-:Y:S01]  /*50f0*/  @!PT LDS RZ, [RZ] ;  /* 0x00000000fffff984 */ /* 0x000fe20000000800 */
[----:B------:R-:W-:Y:S01]  /*5100*/  @!PT LDS RZ, [RZ] ;  /* 0x00000000fffff984 */ /* 0x000fe20000000800 */
[----:B------:R1:W-:Y:S06]  /*5110*/  MEMBAR.ALL.CTA ;  /* 0x0000000000007992 */ /* 0x0003ec0000008000 */
[----:B-1----:R-:W1:Y:S02]  /*5120*/  FENCE.VIEW.ASYNC.S ;  /* 0x00000000000073c6 */ /* 0x002e640000000000 */
[----:B-1----:R1:W-:Y:S01]  /*5130*/  SYNCS.ARRIVE.TRANS64.RED.A1T0 RZ, [R0+URZ], RZ ;  /* 0x000000ff00ff79a7 */ /* 0x0023e200081004ff */
[----:B--2---:R-:W-:Y:S11]  /*5140*/  LOP3.LUT P0, RZ, R6, 0x1, RZ, 0xc0, !PT ;  /* 0x0000000106ff7812 */ /* 0x004ff6000780c0ff */
[----:B------:R-:W-:Y:S02]  /*5150*/  @!UPT UIADD3 URZ, UPT, UPT, URZ, URZ, URZ ;  /* 0x000000fffffff290 */ /* 0x000fe4000fffe0ff */
[----:B------:R-:W-:Y:S01]  /*5160*/  VOTEU.ANY UP1, P0 ;  /* 0x0000000000ff7886 */ /* 0x000fe20000020100 */
[----:B------:R-:W-:Y:S01]  /*5170*/  PLOP3.LUT P0, PT, PT, PT, UP1, 0x80, 0x8 ;  /* 0x000000000008781c */ /* 0x000fe20003f0f018 */
[----:B------:R-:W-:Y:S06]  /*5180*/  UP2UR UR4, UPR, URZ, 0x2 ;  /* 0x00000002ff047883 */ /* 0x000fec0008000000 */
[----:B------:R-:W-:Y:S06]  /*5190*/  IMAD.U32 R69, RZ, RZ, UR4 ;  /* 0x00000004ff457e24 */ /* 0x000fec000f8e00ff */
[----:B------:R-:W-:Y:S02]  /*51a0*/  @P0 SHF.R.U32.HI R2, RZ, 0x10, R5 ;  /* 0x00000010ff020819 */ /* 0x000fe40000011605 */
[----:B------:R-:W-:Y:S02]  /*51b0*/  @P0 MOV R3, R4 ;  /* 0x0000000400030202 */ /* 0x000fe40000000f00 */
[----:B------:R-:W-:Y:S02]  /*51c0*/  @P0 R2UR UR4, R2 ;  /* 0x00000000020402ca */ /* 0x000fe400000e0000 */
[----:B------:R-:W-:Y:S02]  /*51d0*/  @P0 LOP3.LUT R4, R5, 0xffff, RZ, 0xc0, !PT ;  /* 0x0000ffff05040812 */ /* 0x000fe400078ec0ff */
[----:B------:R-:W-:Y:S02]  /*51e0*/  @P0 R2UR UR6, R3 ;  /* 0x00000000030602ca */ /* 0x000fe400000e0000 */
[----:B------:R-:W-:Y:S07]  /*51f0*/  @P0 R2UR UR5, R4 ;  /* 0x00000000040502ca */ /* 0x000fee00000e0000 */
[----:B------:R-:W-:Y:S02]  /*5200*/  @UP1 UMOV UR7, UR4 ;  /* 0x0000000400071c82 */ /* 0x000fe40008000000 */
[----:B------:R-:W-:Y:S02]  /*5210*/  IMAD.U32 R67, RZ, RZ, UR7 ;  /* 0x00000007ff437e24 */ /* 0x000fe4000f8e00ff */
[----:B------:R-:W-:Y:S02]  /*5220*/  @UP1 UMOV UR38, UR6 ;  /* 0x0000000600261c82 */ /* 0x000fe40008000000 */
[----:B------:R-:W-:Y:S01]  /*5230*/  @UP1 UMOV UR37, UR5 ;  /* 0x0000000500251c82 */ /* 0x000fe20008000000 */
[----:B-1----:R-:W-:Y:S05]  /*5240*/  BRA.U !UP0, `(.L_x_87) ;  /* 0x0000000108cc7547 */ /* 0x002fea000b800000 */
[----:B------:R-:W1:Y:S01]  /*5250*/  LDCU UR12, c[0x0][0xb20] ;  /* 0x00016400ff0c77ac */ /* 0x000e620008000800 */
[----:B------:R-:W-:Y:S02]  /*5260*/  UIMAD.WIDE.U32 UR4, UR62, UR59, URZ ;  /* 0x0000003b3e0472a5 */ /* 0x000fe4000f8e00ff */
[----:B------:R-:W-:Y:S02]  /*5270*/  UIMAD.WIDE.U32 UR6, UR63, UR56, URZ ;  /* 0x000000383f0672a5 */ /* 0x000fe4000f8e00ff */
[----:B------:R-:W-:Y:S02]  /*5280*/  UISETP.NE.AND UP0, UPT, UR58, 0x1, UPT ;  /* 0x000000013a00788c */ /* 0x000fe4000bf05270 */
[----:B------:R-:W-:Y:S02]  /*5290*/  UIMAD.WIDE.U32 UR8, UR37, UR59, URZ ;  /* 0x0000003b250872a5 */ /* 0x000fe4000f8e00ff */
[----:B------:R-:W-:Y:S02]  /*52a0*/  UIMAD.WIDE.U32 UR10, UR38, UR56, URZ ;  /* 0x00000038260a72a5 */ /* 0x000fe4000f8e00ff */
[----:B------:R-:W-:Y:S02]  /*52b0*/  UISETP.NE.AND UP1, UPT, UR41, 0x1, UPT ;  /* 0x000000012900788c */ /* 0x000fe4000bf25270 */
[----:B------:R-:W-:Y:S01]  /*52c0*/  UISETP.NE.AND UP2, UPT, UR40, 0x1, UPT ;  /* 0x000000012800788c */ /* 0x000fe2000bf45270 */
[----:B------:R-:W-:Y:S02]  /*52d0*/  UMOV UR4, UR5 ;  /* 0x0000000500047c82 */ /* 0x000fe40008000000 */
[----:B-1----:R-:W-:Y:S03]  /*52e0*/  USHF.R.U32.HI UR5, URZ, UR12, UR4 ;  /* 0x0000000cff057299 */ /* 0x002fe60008011604 */
[----:B------:R-:W-:Y:S02]  /*52f0*/  UMOV UR4, UR7 ;  /* 0x0000000700047c82 */ /* 0x000fe40008000000 */
[----:B------:R-:W-:Y:S02]  /*5300*/  USHF.R.U32.HI UR7, URZ, UR57, UR4 ;  /* 0x00000039ff077299 */ /* 0x000fe40008011604 */
[----:B------:R-:W-:Y:S02]  /*5310*/  USEL UR4, UR62, UR5, !UP0 ;  /* 0x000000053e047287 */ /* 0x000fe4000c000000 */
[----:B------:R-:W-:Y:S01]  /*5320*/  USEL UR7, UR63, UR7, !UP1 ;  /* 0x000000073f077287 */ /* 0x000fe2000c800000 */
[----:B------:R-:W-:Y:S01]  /*5330*/  UMOV UR5, UR9 ;  /* 0x0000000900057c82 */ /* 0x000fe20008000000 */
[----:B------:R-:W-:Y:S02]  /*5340*/  UIMAD.WIDE.U32 UR8, UR4, UR42, URZ ;  /* 0x0000002a040872a5 */ /* 0x000fe4000f8e00ff */
[----:B------:R-:W-:Y:S03]  /*5350*/  USHF.R.U32.HI UR6, URZ, UR12, UR5 ;  /* 0x0000000cff067299 */ /* 0x000fe60008011605 */
[----:B------:R-:W-:Y:S01]  /*5360*/  UMOV UR5, UR11 ;  /* 0x0000000b00057c82 */ /* 0x000fe20008000000 */
[----:B------:R-:W-:Y:S02]  /*5370*/  UIMAD.WIDE.U32 UR10, UR7, UR42, URZ ;  /* 0x0000002a070a72a5 */ /* 0x000fe4000f8e00ff */
[----:B------:R-:W-:Y:S02]  /*5380*/  USHF.R.U32.HI UR12, URZ, UR57, UR5 ;  /* 0x00000039ff0c7299 */ /* 0x000fe40008011605 */
[----:B------:R-:W-:Y:S01]  /*5390*/  USEL UR6, UR37, UR6, !UP0 ;  /* 0x0000000625067287 */ /* 0x000fe2000c000000 */
[----:B------:R-:W-:Y:S02]  /*53a0*/  UMOV UR5, UR9 ;  /* 0x0000000900057c82 */ /* 0x000fe40008000000 */
[----:B------:R-:W-:Y:S01]  /*53b0*/  UMOV UR10, UR11 ;  /* 0x0000000b000a7c82 */ /* 0x000fe20008000000 */
[----:B------:R-:W-:Y:S02]  /*53c0*/  @UP2 USHF.R.U32.HI UR4, URZ, UR43, UR5 ;  /* 0x0000002bff042299 */ /* 0x000fe40008011605 */
[----:B------:R-:W-:Y:S02]  /*53d0*/  @UP2 USHF.R.U32.HI UR7, URZ, UR43, UR10 ;  /* 0x0000002bff072299 */ /* 0x000fe4000801160a */
[----:B------:R-:W-:Y:S02]  /*53e0*/  UIMAD UR4, UR40, UR4, URZ ;  /* 0x00000004280472a4 */ /* 0x000fe4000f8e02ff */
[----:B------:R-:W-:Y:S02]  /*53f0*/  UIMAD.WIDE.U32 UR10, UR6, UR42, URZ ;  /* 0x0000002a060a72a5 */ /* 0x000fe4000f8e00ff */
[----:B------:R-:W-:Y:S02]  /*5400*/  USEL UR5, UR38, UR12, !UP1 ;  /* 0x0000000c26057287 */ /* 0x000fe4000c800000 */
[----:B------:R-:W-:Y:S02]  /*5410*/  UIMAD UR8, UR40, UR7, URZ ;  /* 0x00000007280872a4 */ /* 0x000fe4000f8e02ff */
[----:B------:R-:W-:Y:S03]  /*5420*/  UISETP.GE.AND UP0, UPT, UR6, UR4, UPT ;  /* 0x000000040600728c */ /* 0x000fe6000bf06270 */
[----:B------:R-:W-:Y:S01]  /*5430*/  UMOV UR4, UR11 ;  /* 0x0000000b00047c82 */ /* 0x000fe20008000000 */
[----:B------:R-:W-:Y:S02]  /*5440*/  UISETP.GE.OR UP0, UPT, UR5, UR8, UP0 ;  /* 0x000000080500728c */ /* 0x000fe40008706670 */
[----:B------:R-:W-:Y:S02]  /*5450*/  USHF.R.U32.HI UR4, URZ, UR43, UR4 ;  /* 0x0000002bff047299 */ /* 0x000fe40008011604 */
[----:B------:R-:W-:Y:S02]  /*5460*/  UIMAD.WIDE.U32 UR8, UR5, UR42, URZ ;  /* 0x0000002a050872a5 */ /* 0x000fe4000f8e00ff */
[----:B------:R-:W-:Y:S02]  /*5470*/  USEL UR11, UR6, UR4, !UP2 ;  /* 0x00000004060b7287 */ /* 0x000fe4000d000000 */
[----:B------:R-:W-:Y:S02]  /*5480*/  UIADD3 UR8, UPT, UPT, -UR5, URZ, URZ ;  /* 0x000000ff05087290 */ /* 0x000fe4000fffe1ff */
[----:B------:R-:W-:Y:S01]  /*5490*/  UIADD3 UR10, UPT, UPT, -UR11, URZ, URZ ;  /* 0x000000ff0b0a7290 */ /* 0x000fe2000fffe1ff */
[----:B------:R-:W-:Y:S01]  /*54a0*/  @!UP0 UMOV UR4, UR9 ;  /* 0x0000000900048c82 */ /* 0x000fe20008000000 */
[----:B------:R-:W-:Y:S02]  /*54b0*/  UIADD3 UR9, UPT, UPT, -UR6, URZ, URZ ;  /* 0x000000ff06097290 */ /* 0x000fe4000fffe1ff */
[----:B------:R-:W-:Y:S02]  /*54c0*/  @!UP0 USHF.R.U32.HI UR4, URZ, UR43, UR4 ;  /* 0x0000002bff048299 */ /* 0x000fe40008011604 */
[----:B------:R-:W-:Y:S02]  /*54d0*/  UIMAD UR10, UR40, UR10, UR6 ;  /* 0x0000000a280a72a4 */ /* 0x000fe4000f8e0206 */
[----:B------:R-:W-:Y:S04]  /*54e0*/  @!UP0 USEL UR4, UR5, UR4, !UP2 ;  /* 0x0000000405048287 */ /* 0x000fe8000d000000 */
[----:B------:R-:W-:Y:S02]  /*54f0*/  @!UP0 UIMAD UR10, UR7, UR10, UR4 ;  /* 0x0000000a070a82a4 */ /* 0x000fe4000f8e0204 */
[----:B------:R-:W-:Y:S02]  /*5500*/  @!UP0 UIADD3 UR11, UPT, UPT, UR11, -UR4, URZ ;  /* 0x800000040b0b8290 */ /* 0x000fe4000fffe0ff */
[----:B------:R-:W-:Y:S02]  /*5510*/  UIMAD UR7, UR41, UR8, UR38 ;  /* 0x00000008290772a4 */ /* 0x000fe4000f8e0226 */
[----:B------:R-:W-:Y:S02]  /*5520*/  @!UP0 UIMAD UR6, UR11, UR40, UR5 ;  /* 0x000000280b0682a4 */ /* 0x000fe4000f8e0205 */
[----:B------:R-:W-:Y:S01]  /*5530*/  UIMAD UR4, UR58, UR9, UR37 ;  /* 0x000000093a0472a4 */ /* 0x000fe2000f8e0225 */
[----:B------:R-:W-:Y:S02]  /*5540*/  @!UP0 UMOV UR5, UR10 ;  /* 0x0000000a00058c82 */ /* 0x000fe40008000000 */
[----:B------:R-:W-:Y:S02]  /*5550*/  UIMAD UR38, UR5, UR41, UR7 ;  /* 0x00000029052672a4 */ /* 0x000fe4000f8e0207 */
[----:B------:R-:W-:Y:S11]  /*5560*/  UIMAD UR37, UR6, UR58, UR4 ;  /* 0x0000003a062572a4 */ /* 0x000ff6000f8e0204 */
[----:B------:R-:W-:Y:S01]  /*5570*/  @!UPT UIADD3 URZ, UPT, UPT, URZ, URZ, URZ ;  /* 0x000000fffffff290 */ /* 0x000fe2000fffe0ff */
.L_x_87:
[----:B------:R-:W-:Y:S01]  /*5580*/  UISETP.NE.AND UP0, UPT, UR39, 0x1, UPT ;  /* 0x000000012700788c */ /* 0x000fe2000bf05270 */
[----:B------:R-:W-:Y:S01]  /*5590*/  R2UR UR11, R68 ;  /* 0x00000000440b72ca */ /* 0x000fe200000e0000 */
[----:B------:R-:W-:Y:S01]  /*55a0*/  USHF.L.U32 UR50, UR26, 0x6, URZ ;  /* 0x000000061a327899 */ /* 0x000fe200080006ff */
[----:B------:R-:W-:Y:S01]  /*55b0*/  IADD3 R59, PT, PT, R59, 0x1, RZ ;  /* 0x000000013b3b7810 */ /* 0x000fe20007ffe0ff */
[----:B------:R-:W-:Y:S07]  /*55c0*/  USHF.L.U32 UR49, UR30, 0x6, URZ ;  /* 0x000000061e317899 */ /* 0x000fee00080006ff */
[----:B------:R-:W1:Y:S01]  /*55d0*/  @!UP0 LDCU.128 UR12, c[0x0][0xb10] ;  /* 0x00016200ff0c87ac */ /* 0x000e620008000c00 */
[----:B------:R-:W2:Y:S01]  /*55e0*/  @!UP0 LDCU UR5, c[0x0][0xb0c] ;  /* 0x00016180ff0587ac */ /* 0x000ea20008000800 */
[----:B------:R-:W3:Y:S01]  /*55f0*/  @!UP0 LDCU UR10, c[0x0][0xb20] ;  /* 0x00016400ff0a87ac */ /* 0x000ee20008000800 */
[----:B-1----:R-:W-:Y:S02]  /*5600*/  UIMAD.WIDE.U32 UR8, UR38, UR12, URZ ;  /* 0x0000000c260872a5 */ /* 0x002fe4000f8e00ff */
[----:B------:R-:W-:Y:S02]  /*5610*/  UIMAD.WIDE.U32 UR6, UR37, UR15, URZ ;  /* 0x0000000f250672a5 */ /* 0x000fe4000f8e00ff */
[----:B------:R-:W-:Y:S03]  /*5620*/  @!UP0 UISETP.NE.AND UP1, UPT, UR14, 0x1, UPT ;  /* 0x000000010e00888c */ /* 0x000fe6000bf25270 */
[----:B------:R-:W-:Y:S01]  /*5630*/  @!UP0 UMOV UR4, UR9 ;  /* 0x0000000900048c82 */ /* 0x000fe20008000000 */
[----:B--2---:R-:W-:Y:S02]  /*5640*/  @!UP0 UISETP.NE.AND UP2, UPT, UR5, 0x1, UPT ;  /* 0x000000010500888c */ /* 0x004fe4000bf45270 */
[----:B------:R-:W-:Y:S01]  /*5650*/  @!UP0 USHF.R.U32.HI UR4, URZ, UR13, UR4 ;  /* 0x0000000dff048299 */ /* 0x000fe20008011604 */
[----:B------:R-:W-:Y:S02]  /*5660*/  @!UP0 UMOV UR6, UR7 ;  /* 0x0000000700068c82 */ /* 0x000fe40008000000 */
[----:B---3--:R-:W-:Y:S02]  /*5670*/  @!UP0 USHF.R.U32.HI UR6, URZ, UR10, UR6 ;  /* 0x0000000aff068299 */ /* 0x008fe40008011606 */
[----:B------:R-:W-:Y:S02]  /*5680*/  @!UP0 USEL UR7, UR38, UR4, !UP2 ;  /* 0x0000000426078287 */ /* 0x000fe4000d000000 */
[----:B------:R-:W-:Y:S04]  /*5690*/  @!UP0 USEL UR6, UR37, UR6, !UP1 ;  /* 0x0000000625068287 */ /* 0x000fe8000c800000 */
[----:B------:R-:W-:Y:S02]  /*56a0*/  @!UP0 UIADD3 UR4, UPT, UPT, -UR7, UR6, URZ ;  /* 0x0000000607048290 */ /* 0x000fe4000fffe1ff */
[----:B------:R-:W-:Y:S02]  /*56b0*/  @!UP0 UIADD3 UR6, UPT, UPT, UR7, -UR6, URZ ;  /* 0x8000000607068290 */ /* 0x000fe4000fffe0ff */
[----:B------:R-:W-:Y:S02]  /*56c0*/  @!UP0 UIMAD UR38, UR4, UR5, UR38 ;  /* 0x00000005042682a4 */ /* 0x000fe4000f8e0226 */
[----:B------:R-:W-:Y:S02]  /*56d0*/  @!UP0 UIMAD UR37, UR6, UR14, UR37 ;  /* 0x0000000e062582a4 */ /* 0x000fe4000f8e0225 */
[----:B------:R-:W-:Y:S09]  /*56e0*/  ULOP3.LUT UP0, URZ, UR11, 0x3f0, URZ, 0xc0, !UPT ;  /* 0x000003f00bff7892 */ /* 0x000ff2000f80c0ff */
[----:B------:R-:W-:Y:S05]  /*56f0*/  BRA.U !UP0, `(.L_x_88) ;  /* 0x00000001087c7547 */ /* 0x000fea000b800000 */
[----:B------:R-:W1:Y:S01]  /*5700*/  LDCU.64 UR8, c[0x4][0x80] ;  /* 0x01001000ff0877ac */ /* 0x000e620008000a00 */
[----:B------:R-:W-:Y:S01]  /*5710*/  MOV R2, 0x0 ;  /* 0x0000000000027802 */ /* 0x000fe20000000f00 */
[----:B------:R-:W-:Y:S02]  /*5720*/  HFMA2 R12, -RZ, RZ, 0, 5.9604644775390625e-08 ;  /* 0x00000001ff0c7431 */ /* 0x000fe400000001ff */
[----:B------:R-:W-:Y:S01]  /*5730*/  IMAD.MOV.U32 R8, RZ, RZ, 0x70 ;  /* 0x00000070ff087424 */ /* 0x000fe200078e00ff */
[----:B------:R2:W3:Y:S01]  /*5740*/  LDC.64 R14, c[0x4][R2] ;  /* 0x01000000020e7b82 */ /* 0x0004e20000000a00 */
[----:B------:R-:W4:Y:S01]  /*5750*/  LDCU.64 UR6, c[0x4][0x88] ;  /* 0x01001100ff0677ac */ /* 0x000f220008000a00 */
[----:B------:R-:W-:Y:S01]  /*5760*/  IMAD.MOV.U32 R13, RZ, RZ, RZ ;  /* 0x000000ffff0d7224 */ /* 0x000fe200078e00ff */
[----:B------:R-:W2:Y:S01]  /*5770*/  LDCU.64 UR4, c[0x4][0x8] ;  /* 0x01000100ff0477ac */ /* 0x000ea20008000a00 */
[----:B-1----:R-:W-:Y:S01]  /*5780*/  MOV R5, UR9 ;  /* 0x0000000900057c02 */ /* 0x002fe20008000f00 */
[----:B------:R-:W-:Y:S01]  /*5790*/  IMAD.U32 R4, RZ, RZ, UR8 ;  /* 0x00000008ff047e24 */ /* 0x000fe2000f8e00ff */
[----:B----4-:R-:W-:Y:S01]  /*57a0*/  MOV R7, UR7 ;  /* 0x0000000700077c02 */ /* 0x010fe20008000f00 */
[----:B------:R-:W-:Y:S01]  /*57b0*/  IMAD.U32 R6, RZ, RZ, UR6 ;  /* 0x00000006ff067e24 */ /* 0x000fe2000f8e00ff */
[----:B--2---:R-:W-:Y:S01]  /*57c0*/  MOV R11, UR5 ;  /* 0x00000005000b7c02 */ /* 0x004fe20008000f00 */
[----:B------:R-:W-:Y:S02]  /*57d0*/  IMAD.U32 R10, RZ, RZ, UR4 ;  /* 0x00000004ff0a7e24 */ /* 0x000fe4000f8e00ff */
[----:B------:R-:W-:Y:S07]  /*57e0*/  LEPC R20, `(.L_x_89) ;  /* 0x000000001014794e */ /* 0x000fee0000000000 */
[----:B---3-5:R-:W-:Y:S05]  /*57f0*/  CALL.ABS.NOINC R14 ;  /* 0x000000000e007343 */ /* 0x028fea0003c00000 */
.L_x_89:
[----:B------:R-:W1:Y:S01]  /*5800*/  LDCU.64 UR8, c[0x4][0x80] ;  /* 0x01001000ff0877ac */ /* 0x000e620008000a00 */
[----:B------:R-:W2:Y:S01]  /*5810*/  LDC.64 R2, c[0x4][R2] ;  /* 0x0100000002027b82 */ /* 0x000ea20000000a00 */
[----:B------:R-:W-:Y:S02]  /*5820*/  HFMA2 R12, -RZ, RZ, 0, 5.9604644775390625e-08 ;  /* 0x00000001ff0c7431 */ /* 0x000fe400000001ff */
[----:B------:R-:W-:Y:S02]  /*5830*/  IMAD.MOV.U32 R8, RZ, RZ, 0x70 ;  /* 0x00000070ff087424 */ /* 0x000fe400078e00ff */
[----:B------:R-:W-:Y:S01]  /*5840*/  IMAD.MOV.U32 R13, RZ, RZ, RZ ;  /* 0x000000ffff0d7224 */ /* 0x000fe200078e00ff */
[----:B------:R-:W3:Y:S01]  /*5850*/  LDCU.64 UR6, c[0x4][0x88] ;  /* 0x01001100ff0677ac */ /* 0x000ee20008000a00 */
[----:B------:R-:W4:Y:S01]  /*5860*/  LDCU.64 UR4, c[0x4][0x8] ;  /* 0x01000100ff0477ac */ /* 0x000f220008000a00 */
[----:B-1----:R-:W-:Y:S02]  /*5870*/  MOV R4, UR8 ;  /* 0x0000000800047c02 */ /* 0x002fe40008000f00 */
[----:B------:R-:W-:Y:S02]  /*5880*/  MOV R5, UR9 ;  /* 0x0000000900057c02 */ /* 0x000fe40008000f00 */
[----:B---3--:R-:W-:Y:S01]  /*5890*/  MOV R7, UR7 ;  /* 0x0000000700077c02 */ /* 0x008fe20008000f00 */
[----:B------:R-:W-:Y:S01]  /*58a0*/  IMAD.U32 R6, RZ, RZ, UR6 ;  /* 0x00000006ff067e24 */ /* 0x000fe2000f8e00ff */
[----:B----4-:R-:W-:Y:S01]  /*58b0*/  MOV R11, UR5 ;  /* 0x00000005000b7c02 */ /* 0x010fe20008000f00 */
[----:B------:R-:W-:Y:S02]  /*58c0*/  IMAD.U32 R10, RZ, RZ, UR4 ;  /* 0x00000004ff0a7e24 */ /* 0x000fe4000f8e00ff */
[----:B------:R-:W-:Y:S07]  /*58d0*/  LEPC R20, `(.L_x_88) ;  /* 0x000000001014794e */ /* 0x000fee0000000000 */
[----:B--2---:R-:W-:Y:S05]  /*58e0*/  CALL.ABS.NOINC R2 ;  /* 0x0000000002007343 */ /* 0x004fea0003c00000 */
.L_x_88:
[----:B------:R-:W-:Y:S02]  /*58f0*/  R2UR UR6, R57 ;  /* 0x00000000390672ca */ /* 0x000fe400000e0000 */
[----:B------:R-:W-:Y:S02]  /*5900*/  R2UR UR5, R66 ;  /* 0x00000000420572ca */ /* 0x000fe400000e0000 */
[----:B------:R-:W-:Y:S02]  /*5910*/  R2UR UR4, R65 ;  /* 0x00000000410472ca */ /* 0x000fe400000e0000 */
[----:B------:R-:W-:Y:S02]  /*5920*/  ISETP.NE.U32.AND P4, PT, R50, RZ, PT ;  /* 0x000000ff3200720c */ /* 0x000fe40003f85070 */
[----:B------:R-:W-:Y:S02]  /*5930*/  ISETP.NE.U32.AND P2, PT, RZ, UR60, PT ;  /* 0x0000003cff007c0c */ /* 0x000fe4000bf45070 */
[----:B------:R-:W-:Y:S02]  /*5940*/  ISETP.NE.AND.EX P4, PT, R51, RZ, PT, P4 ;  /* 0x000000ff3300720c */ /* 0x000fe40003f85340 */
[----:B------:R-:W-:Y:S01]  /*5950*/  ISETP.NE.AND.EX P2, PT, RZ, UR61, PT, P2 ;  /* 0x0000003dff007c0c */ /* 0x000fe2000bf45320 */
[----:B------:R-:W-:Y:S02]  /*5960*/  UISETP.NE.AND UP2, UPT, UR6, URZ, UPT ;  /* 0x000000ff0600728c */ /* 0x000fe4000bf45270 */
[----:B------:R-:W-:Y:S04]  /*5970*/  UISETP.NE.U32.AND UP0, UPT, UR5, URZ, UPT ;  /* 0x000000ff0500728c */ /* 0x000fe8000bf05070 */
[----:B------:R-:W-:Y:S01]  /*5980*/  UISETP.NE.AND.EX UP1, UPT, UR4, URZ, UPT, UP0 ;  /* 0x000000ff0400728c */ /* 0x000fe2000bf25300 */
[----:B------:R-:W-:Y:S01]  /*5990*/  PLOP3.LUT P1, PT, PT, PT, UP2, 0x80, 0x8 ;  /* 0x000000000008781c */ /* 0x000fe20003f2f028 */
[----:B------:R-:W-:Y:S03]  /*59a0*/  UPLOP3.LUT UP0, UPT, UPT, UPT, UPT, 0x40, 0x4 ;  /* 0x000000000004789c */ /* 0x000fe60003f0e870 */
[----:B------:R-:W-:Y:S06]  /*59b0*/  @UP2 UPLOP3.LUT UP0, UPT, UPT, UPT, UP1, 0x80, 0x8 ;  /* 0x000000000008289c */ /* 0x000fec0003f0f010 */
[----:B------:R-:W-:Y:S01]  /*59c0*/  PLOP3.LUT P0, PT, PT, PT, UP0, 0x80, 0x8 ;  /* 0x000000000008781c */ /* 0x000fe20003f0f008 */
[----:B------:R-:W-:Y:S01]  /*59d0*/  @!UPT UIADD3 URZ, UPT, UPT, URZ, URZ, URZ ;  /* 0x000000fffffff290 */ /* 0x000fe2000fffe0ff */
[----:B------:R-:W-:Y:S11]  /*59e0*/  BRA.U !UP1, `(.L_x_90) ;  /* 0x0000000109407547 */ /* 0x000ff6000b800000 */
[----:B------:R-:W-:Y:S01]  /*59f0*/  UISETP.NE.U32.AND UP0, UPT, UR60, URZ, UPT ;  /* 0x000000ff3c00728c */ /* 0x000fe2000bf05070 */
[----:B------:R-:W-:Y:S01]  /*5a00*/  R2UR UR6, R66 ;  /* 0x00000000420672ca */ /* 0x000fe200000e0000 */
[----:B------:R-:W1:Y:S01]  /*5a10*/  LDCU.64 UR8, c[0x0][0x358] ;  /* 0x00006b00ff0877ac */ /* 0x000e620008000a00 */
[----:B------:R-:W-:Y:S02]  /*5a20*/  HFMA2 R53, -RZ, RZ, 0, 5.9604644775390625e-08 ;  /* 0x00000001ff357431 */ /* 0x000fe400000001ff */
[----:B------:R-:W-:Y:S01]  /*5a30*/  IMAD.MOV.U32 R0, RZ, RZ, 0x1 ;  /* 0x00000001ff007424 */ /* 0x000fe200078e00ff */
[----:B------:R-:W-:Y:S06]  /*5a40*/  UISETP.NE.AND.EX UP0, UPT, UR61, URZ, UPT, UP0 ;  /* 0x000000ff3d00728c */ /* 0x000fec000bf05300 */
[----:B------:R-:W-:Y:S05]  /*5a50*/  PLOP3.LUT P3, PT, PT, PT, UP0, 0x80, 0x8 ;  /* 0x000000000008781c */ /* 0x000fea0003f6f008 */
[----:B------:R-:W2:Y:S01]  /*5a60*/  @UP0 LDCU.64 UR4, c[0x0][0x888] ;  /* 0x00011100ff0407ac */ /* 0x000ea20008000a00 */
[----:B------:R-:W-:Y:S07]  /*5a70*/  @UP0 UIMAD UR6, UR36, UR6, URZ ;  /* 0x00000006240602a4 */ /* 0x000fee000f8e02ff */
[----:B------:R-:W-:Y:S01]  /*5a80*/  @!P3 PRMT R53, R0, 0x7610, R53 ;  /* 0x000076100035b816 */ /* 0x000fe20000000035 */
[----:B--2---:R-:W-:Y:S06]  /*5a90*/  @UP0 UIMAD.WIDE UR4, UR6, 0x4, UR4 ;  /* 0x00000004060408a5 */ /* 0x004fec000f8e0204 */
[----:B-----5:R-:W-:Y:S02]  /*5aa0*/  IMAD.U32 R26, RZ, RZ, UR4 ;  /* 0x00000004ff1a7e24 */ /* 0x020fe4000f8e00ff */
[----:B------:R-:W-:Y:S03]  /*5ab0*/  IMAD.U32 R27, RZ, RZ, UR5 ;  /* 0x00000005ff1b7e24 */ /* 0x000fe6000f8e00ff */
[----:B------:R-:W2:Y:S02]  /*5ac0*/  @!UP0 LDCU UR4, c[0x0][0x880] ;  /* 0x00011000ff0487ac */ /* 0x000ea40008000800 */
[----:B-1----:R1:W5:Y:S02]  /*5ad0*/  @P3 LDG.E R26, desc[UR8][R26.64] ;  /* 0x000000081a1a3981 */ /* 0x002364000c1e1900 */
[----:B-12---:R-:W-:Y:S02]  /*5ae0*/  @!P3 MOV R26, UR4 ;  /* 0x00000004001abc02 */ /* 0x006fe40008000f00 */
.L_x_90:
[----:B------:R-:W-:Y:S05]  /*5af0*/  @!P4 BRA `(.L_x_91) ;  /* 0x000000000024c947 */ /* 0x000fea0003800000 */
[----:B------:R-:W-:Y:S01]  /*5b00*/  ISETP.NE.U32.AND P3, PT, R48, RZ, PT ;  /* 0x000000ff3000720c */ /* 0x000fe20003f65070 */
[----:B------:R-:W1:Y:S03]  /*5b10*/  LDCU.64 UR4, c[0x0][0x358] ;  /* 0x00006b00ff0477ac */ /* 0x000e660008000a00 */
[----:B------:R-:W-:Y:S11]  /*5b20*/  ISETP.NE.AND.EX P3, PT, R49, RZ, PT, P3 ;  /* 0x000000ff3100720c */ /* 0x000ff60003f65330 */
[----:B------:R-:W-:Y:S02]  /*5b30*/  @!UPT UIADD3 URZ, UPT, UPT, URZ, URZ, URZ ;  /* 0x000000fffffff290 */ /* 0x000fe4000fffe0ff */
[----:B------:R-:W2:Y:S01]  /*5b40*/  @P3 LDC.64 R2, c[0x0][0x8a8] ;  /* 0x00022a00ff023b82 */ /* 0x000ea20000000a00 */
[----:B------:R-:W-:Y:S04]  /*5b50*/  @P3 IMAD R0, R50, UR36, RZ ;  /* 0x0000002432003c24 */ /* 0x000fe8000f8e02ff */
[----:B--2---:R-:W-:Y:S05]  /*5b60*/  @P3 IMAD.WIDE R2, R0, 0x4, R2 ;  /* 0x0000000400023825 */ /* 0x004fea00078e0202 */
[----:B-1---5:R1:W5:Y:S02]  /*5b70*/  @P3 LDG.E R24, desc[UR4][R2.64] ;  /* 0x0000000402183981 */ /* 0x022364000c1e1900 */
[----:B-1----:R-:W2:Y:S02]  /*5b80*/  @!P3 LDC R24, c[0x0][0x8a0] ;  /* 0x00022800ff18bb82 */ /* 0x002ea40000000800 */
.L_x_91:
[----:B-----5:R-:W-:Y:S01]  /*5b90*/  FSETP.NEU.AND P3, PT, R26, RZ, PT ;  /* 0x000000ff1a00720b */ /* 0x020fe20003f6d000 */
[----:B------:R-:W-:Y:S01]  /*5ba0*/  IMAD.U32 R2, RZ, RZ, UR46 ;  /* 0x0000002eff027e24 */ /* 0x000fe2000f8e00ff */
[----:B------:R-:W-:Y:S01]  /*5bb0*/  SEL R5, RZ, 0xffffffff, P2 ;  /* 0xffffffffff057807 */ /* 0x000fe20001000000 */
[----:B------:R-:W-:Y:S01]  /*5bc0*/  ULOP3.LUT UR4, UR55, 0x1, URZ, 0x3c, !UPT ;  /* 0x0000000137047892 */ /* 0x000fe2000f8e3cff */
[----:B------:R-:W-:Y:S01]  /*5bd0*/  @P1 LOP3.LUT P2, RZ, R53, 0xff, RZ, 0xc0, !PT ;  /* 0x000000ff35ff1812 */ /* 0x000fe2000784c0ff */
[----:B------:R-:W-:Y:S01]  /*5be0*/  BSSY B1, `(.L_x_92) ;  /* 0x000004b000017945 */ /* 0x000fe20003800000 */
[----:B------:R-:W-:Y:S01]  /*5bf0*/  @P1 SEL R0, RZ, 0xffffffff, P3 ;  /* 0xffffffffff001807 */ /* 0x000fe20001800000 */
[----:B------:R-:W-:Y:S01]  /*5c00*/  IMAD.MOV.U32 R76, RZ, RZ, 0x1 ;  /* 0x00000001ff4c7424 */ /* 0x000fe200078e00ff */
[----:B------:R-:W-:Y:S01]  /*5c10*/  LEA R2, R2, UR44, 0x3 ;  /* 0x0000002c02027c11 */ /* 0x000fe2000f8e18ff */
[----:B------:R-:W-:Y:S01]  /*5c20*/  IMAD.U32 R74, RZ, RZ, UR4 ;  /* 0x00000004ff4a7e24 */ /* 0x000fe2000f8e00ff */
[----:B------:R-:W-:Y:S01]  /*5c30*/  @P0 SEL R0, R5, R0, !P2 ;  /* 0x0000000005000207 */ /* 0x000fe20005000000 */
[----:B------:R-:W-:Y:S01]  /*5c40*/  IMAD.U32 R75, RZ, RZ, UR46 ;  /* 0x0000002eff4b7e24 */ /* 0x000fe2000f8e00ff */
[----:B------:R-:W-:Y:S02]  /*5c50*/  LEA R71, R22, UR44, 0x3 ;  /* 0x0000002c16477c11 */ /* 0x000fe4000f8e18ff */
[----:B------:R-:W-:Y:S02]  /*5c60*/  CS2R R38, SRZ ;  /* 0x0000000000267805 */ /* 0x000fe4000001ff00 */
[----:B------:R-:W-:Y:S02]  /*5c70*/  @P1 LOP3.LUT R0, R0, 0x1, RZ, 0xc0, !PT ;  /* 0x0000000100001812 */ /* 0x000fe400078ec0ff */
[----:B------:R-:W-:Y:S02]  /*5c80*/  CS2R R36, SRZ ;  /* 0x0000000000247805 */ /* 0x000fe4000001ff00 */
[----:B------:R-:W-:Y:S02]  /*5c90*/  SHF.L.U32 R3, R61, 0x1f, RZ ;  /* 0x0000001f3d037819 */ /* 0x000fe400000006ff */
[----:B------:R-:W-:Y:S02]  /*5ca0*/  CS2R R34, SRZ ;  /* 0x0000000000227805 */ /* 0x000fe4000001ff00 */
[----:B------:R-:W-:Y:S02]  /*5cb0*/  ISETP.NE.U32.OR P5, PT, R0, 0x1, !P1 ;  /* 0x000000010000780c */ /* 0x000fe40004fa5470 */
[----:B------:R-:W-:Y:S02]  /*5cc0*/  CS2R R32, SRZ ;  /* 0x0000000000207805 */ /* 0x000fe4000001ff00 */
[----:B------:R-:W-:Y:S02]  /*5cd0*/  PLOP3.LUT P2, PT, PT, PT, UP1, 0x80, 0x8 ;  /* 0x000000000008781c */ /* 0x000fe40003f4f018 */
[----:B------:R-:W-:Y:S02]  /*5ce0*/  CS2R R42, SRZ ;  /* 0x00000000002a7805 */ /* 0x000fe4000001ff00 */
[----:B------:R-:W-:Y:S02]  /*5cf0*/  LEA.HI R25, R22, R22, RZ, 0x1 ;  /* 0x0000001616197211 */ /* 0x000fe400078f08ff */
[----:B------:R-:W-:Y:S02]  /*5d00*/  CS2R R40, SRZ ;  /* 0x0000000000287805 */ /* 0x000fe4000001ff00 */
[----:B------:R-:W-:Y:S02]  /*5d10*/  LOP3.LUT P4, R58, R53, 0xff, RZ, 0xc0, !PT ;  /* 0x000000ff353a7812 */ /* 0x000fe4000788c0ff */
[----:B------:R-:W-:Y:S02]  /*5d20*/  CS2R R46, SRZ ;  /* 0x00000000002e7805 */ /* 0x000fe4000001ff00 */
[----:B------:R-:W-:Y:S02]  /*5d30*/  SEL R4, RZ, 0xffffffff, P3 ;  /* 0xffffffffff047807 */ /* 0x000fe40001800000 */
[----:B------:R-:W-:Y:S02]  /*5d40*/  CS2R R44, SRZ ;  /* 0x00000000002c7805 */ /* 0x000fe4000001ff00 */
[----:B------:R-:W-:Y:S02]  /*5d50*/  P2R R70, PR, RZ, 0x20 ;  /* 0x00000020ff467803 */ /* 0x000fe40000000000 */
[----:B------:R-:W-:Y:S02]  /*5d60*/  @P5 SHF.L.U32 R0, R74, 0x1f, RZ ;  /* 0x0000001f4a005819 */ /* 0x000fe400000006ff */
[----:B------:R-:W-:Y:S02]  /*5d70*/  @P2 SEL R4, R5, R4, !P4 ;  /* 0x0000000405042207 */ /* 0x000fe40006000000 */
[----:B------:R1:W3:Y:S02]  /*5d80*/  @P5 SYNCS.PHASECHK.TRANS64.TRYWAIT P1, [R2+URZ+0x30], R0 ;  /* 0x00003000020055a7 */ /* 0x0002e400080211ff */
[----:B------:R-:W-:Y:S04]  /*5d90*/  LOP3.LUT R4, R4, 0x1, RZ, 0xc0, !PT ;  /* 0x0000000104047812 */ /* 0x000fe800078ec0ff */
[----:B------:R-:W-:Y:S04]  /*5da0*/  ISETP.NE.U32.AND P2, PT, R4, 0x1, PT ;  /* 0x000000010400780c */ /* 0x000fe80003f45070 */
[----:B------:R-:W-:Y:S01]  /*5db0*/  P2R R77, PR, RZ, 0x4 ;  /* 0x00000004ff4d7803 */ /* 0x000fe20000000000 */
[----:B------:R4:W2:Y:S01]  /*5dc0*/  SYNCS.PHASECHK.TRANS64.TRYWAIT P0, [R71+URZ+0x90], R3 ;  /* 0x00009003470075a7 */ /* 0x0008a200080011ff */
[C---:B-1----:R-:W-:Y:S01]  /*5dd0*/  IMAD.SHL.U32 R0, R25.reuse, 0x20, RZ ;  /* 0x0000002019007824 */ /* 0x042fe200078e00ff */
[----:B------:R-:W-:Y:S04]  /*5de0*/  LOP3.LUT R25, R25, 0xffe, RZ, 0xc0, !PT ;  /* 0x00000ffe19197812 */ /* 0x000fe800078ec0ff */
[----:B------:R-:W-:Y:S01]  /*5df0*/  LOP3.LUT R0, R0, 0xffffffc0, RZ, 0xc0, !PT ;  /* 0xffffffc000007812 */ /* 0x000fe200078ec0ff */
[----:B------:R-:W-:Y:S04]  /*5e00*/  IMAD.IADD R25, R22, 0x1, -R25 ;  /* 0x0000000116197824 */ /* 0x000fe800078e0a19 */
[----:B------:R-:W-:Y:S04]  /*5e10*/  IMAD.IADD R0, R23, 0x1, R0 ;  /* 0x0000000117007824 */ /* 0x000fe800078e0200 */
[----:B------:R-:W-:Y:S01]  /*5e20*/  IMAD R25, R25, 0x100000, R0 ;  /* 0x0010000019197824 */ /* 0x000fe200078e0200 */
[----:B---3--:R-:W-:Y:S01]  /*5e30*/  @P5 SEL R76, RZ, 0x1, !P1 ;  /* 0x00000001ff4c5807 */ /* 0x008fe20004800000 */
[----:B----4-:R-:W-:Y:S06]  /*5e40*/  @!P5 BRA `(.L_x_93) ;  /* 0x000000000090d947 */ /* 0x010fec0003800000 */
[----:B------:R-:W-:Y:S01]  /*5e50*/  HFMA2 R43, -RZ, RZ, 0, 0 ;  /* 0x00000000ff2b7431 */ /* 0x000fe200000001ff */
[----:B------:R-:W-:Y:S01]  /*5e60*/  ISETP.NE.AND P1, PT, R76, RZ, PT ;  /* 0x000000ff4c00720c */ /* 0x000fe20003f25270 */
[----:B------:R-:W-:Y:S01]  /*5e70*/  IMAD.U32 R5, RZ, RZ, UR46 ;  /* 0x0000002eff057e24 */ /* 0x000fe2000f8e00ff */
[----:B------:R-:W-:Y:S11]  /*5e80*/  BSSY B0, `(.L_x_94) ;  /* 0x0000005000007945 */ /* 0x000ff60003800000 */
[----:B------:R-:W-:Y:S05]  /*5e90*/  @P1 BRA `(.L_x_95) ;  /* 0x00000000000c1947 */ /* 0x000fea0003800000 */
[----:B------:R-:W-:Y:S04]  /*5ea0*/  SHF.L.U32 R0, R74, 0x1f, RZ ;  /* 0x0000001f4a007819 */ /* 0x000fe800000006ff */
[----:B------:R-:W1:Y:S02]  /*5eb0*/  SYNCS.PHASECHK.TRANS64.TRYWAIT P1, [R2+URZ+0x30], R0 ;  /* 0x00003000020075a7 */ /* 0x000e6400080211ff */
[----:B-1----:R-:W-:Y:S05]  /*5ec0*/  @!P1 BRA `(.L_x_96) ;  /* 0x0000002000389947 */ /* 0x002fea0003800000 */
.L_x_95:
[----:B------:R-:W-:Y:S05]  /*5ed0*/  BSYNC B0 ;  /* 0x0000000000007941 */ /* 0x000fea0003800000 */
.L_x_94:
[----:B------:R-:W-:Y:S01]  /*5ee0*/  ISETP.NE.AND P1, PT, R77, RZ, PT ;  /* 0x000000ff4d00720c */ /* 0x000fe20003f25270 */
[----:B------:R-:W-:Y:S01]  /*5ef0*/  IMAD.MOV.U32 R42, RZ, RZ, RZ ;  /* 0x000000ffff2a7224 */ /* 0x000fe200078e00ff */
[----:B------:R-:W-:Y:S02]  /*5f00*/  CS2R R40, SRZ ;  /* 0x0000000000287805 */ /* 0x000fe4000001ff00 */
[----:B------:R-:W-:Y:S02]  /*5f10*/  CS2R R46, SRZ ;  /* 0x00000000002e7805 */ /* 0x000fe4000001ff00 */
[----:B------:R-:W-:Y:S02]  /*5f20*/  CS2R R44, SRZ ;  /* 0x00000000002c7805 */ /* 0x000fe4000001ff00 */
[----:B------:R-:W-:Y:S02]  /*5f30*/  CS2R R34, SRZ ;  /* 0x0000000000227805 */ /* 0x000fe4000001ff00 */
[----:B------:R-:W-:Y:S02]  /*5f40*/  CS2R R32, SRZ ;  /* 0x0000000000207805 */ /* 0x000fe4000001ff00 */
[----:B------:R-:W-:Y:S02]  /*5f50*/  CS2R R38, SRZ ;  /* 0x0000000000267805 */ /* 0x000fe4000001ff00 */
[----:B------:R-:W-:Y:S01]  /*5f60*/  CS2R R36, SRZ ;  /* 0x0000000000247805 */ /* 0x000fe2000001ff00 */
[----:B------:R-:W-:Y:S01]  /*5f70*/  @P1 IMAD R5, R5, 0x800, R52 ;  /* 0x0000080005051824 */ /* 0x000fe200078e0234 */
[----:B------:R-:W-:Y:S05]  /*5f80*/  @P1 WARPSYNC.ALL ;  /* 0x0000000000001948 */ /* 0x000fea0003800000 */
[----:B------:R-:W-:Y:S01]  /*5f90*/  @P1 LEA R5, R5, UR44, 0x2 ;  /* 0x0000002c05051c11 */ /* 0x000fe2000f8e10ff */
[----:B------:R-:W-:Y:S04]  /*5fa0*/  UIADD3 UR4, UPT, UPT, UR46, 0x1, URZ ;  /* 0x000000012e047890 */ /* 0x000fe8000fffe0ff */
[----:B------:R3:W4:Y:S01]  /*5fb0*/  @P1 LDSM.16.M88.4 R44, [R5+0x400] ;  /* 0x00040000052c183b */ /* 0x0007220000000200 */
[----:B------:R-:W-:Y:S01]  /*5fc0*/  @P1 VIADD R4, R5, 0x400 ;  /* 0x0000040005041836 */ /* 0x000fe20000000000 */
[----:B------:R-:W-:Y:S01]  /*5fd0*/  UISETP.NE.AND UP0, UPT, UR4, 0x3, UPT ;  /* 0x000000030400788c */ /* 0x000fe2000bf05270 */
[C-C-:B-1----:R-:W-:Y:S02]  /*5fe0*/  @P1 IMAD R2, R63.reuse, 0x4, R5.reuse ;  /* 0x000000043f021824 */ /* 0x142fe400078e0205 */
[C---:B------:R-:W-:Y:S01]  /*5ff0*/  @P1 IMAD R4, R62.reuse, 0x4, R4 ;  /* 0x000000043e041824 */ /* 0x040fe200078e0204 */
[----:B------:R-:W-:Y:S01]  /*6000*/  USEL UR5, URZ, 0x1, UP0 ;  /* 0x00000001ff057887 */ /* 0x000fe20008000000 */
[----:B------:R-:W-:Y:S01]  /*6010*/  @P1 IMAD R0, R62, 0x4, R5 ;  /* 0x000000043e001824 */ /* 0x000fe200078e0205 */
[----:B------:R3:W1:Y:S01]  /*6020*/  @P1 LDSM.16.M88.4 R40, [R2+0x400] ;  /* 0x000400000228183b */ /* 0x0006620000000200 */
[----:B------:R-:W-:Y:S01]  /*6030*/  @P1 IMAD R4, R63, 0x4, R4 ;  /* 0x000000043f041824 */ /* 0x000fe200078e0204 */
[----:B------:R-:W-:Y:S02]  /*6040*/  USEL UR4, UR4, URZ, UP0 ;  /* 0x000000ff04047287 */ /* 0x000fe40008000000 */
[----:B------:R3:W1:Y:S01]  /*6050*/  @P1 LDSM.16.M88.4 R32, [R0+0x400] ;  /* 0x000400000020183b */ /* 0x0006620000000200 */
[----:B------:R-:W-:Y:S03]  /*6060*/  LOP3.LUT R74, R74, UR5, RZ, 0x3c, !PT ;  /* 0x000000054a4a7c12 */ /* 0x000fe6000f8e3cff */
[----:B------:R3:W1:Y:S01]  /*6070*/  @P1 LDSM.16.M88.4 R36, [R4] ;  /* 0x000000000424183b */ /* 0x0006620000000200 */
[----:B------:R-:W-:Y:S03]  /*6080*/  IMAD.U32 R75, RZ, RZ, UR4 ;  /* 0x00000004ff4b7e24 */ /* 0x000fe6000f8e00ff */
.L_x_93:
[----:B------:R-:W-:Y:S05]  /*6090*/  BSYNC B1 ;  /* 0x0000000000017941 */ /* 0x000fea0003800000 */
.L_x_92:
[----:B---3--:R-:W-:Y:S04]  /*60a0*/  SHF.R.U32.HI R0, RZ, 0x15, R25 ;  /* 0x00000015ff007819 */ /* 0x008fe80000011619 */
[----:B------:R-:W-:Y:S01]  /*60b0*/  LOP3.LUT P1, RZ, R0, 0x3, R54, 0x48, !PT ;  /* 0x0000000300ff7812 */ /* 0x000fe20007824836 */
[----:B------:R-:W-:Y:S01]  /*60c0*/  @!UPT UIADD3 URZ, UPT, UPT, URZ, URZ, URZ ;  /* 0x000000fffffff290 */ /* 0x000fe2000fffe0ff */
[----:B--2---:R-:W-:Y:S11]  /*60d0*/  @P0 BRA `(.L_x_97) ;  /* 0x0000000000080947 */ /* 0x004ff60003800000 */
[----:B------:R-:W2:Y:S02]  /*60e0*/  SYNCS.PHASECHK.TRANS64.TRYWAIT P0, [R71+URZ+0x90], R3 ;  /* 0x00009003470075a7 */ /* 0x000ea400080011ff */
[----:B--2---:R-:W-:Y:S05]  /*60f0*/  @!P0 BRA `(.L_x_98) ;  /* 0x0000001c00c08947 */ /* 0x004fea0003800000 */
.L_x_97:
[----:B------:R-:W-:Y:S05]  /*6100*/  @!P1 BRA `(.L_x_99) ;  /* 0x0000000000409947 */ /* 0x000fea0003800000 */
[----:B------:R-:W3:Y:S01]  /*6110*/  LDCU.64 UR8, c[0x4][0x70] ;  /* 0x01000e00ff0877ac */ /* 0x000ee20008000a00 */
[----:B--2---:R-:W-:Y:S01]  /*6120*/  MOV R3, 0x0 ;  /* 0x0000000000037802 */ /* 0x004fe20000000f00 */
[----:B------:R-:W-:Y:S02]  /*6130*/  HFMA2 R12, -RZ, RZ, 0, 5.9604644775390625e-08 ;  /* 0x00000001ff0c7431 */ /* 0x000fe400000001ff */
[----:B------:R-:W-:Y:S02]  /*6140*/  IMAD.MOV.U32 R8, RZ, RZ, 0x192 ;  /* 0x00000192ff087424 */ /* 0x000fe400078e00ff */
[----:B------:R-:W-:Y:S01]  /*6150*/  IMAD.MOV.U32 R13, RZ, RZ, RZ ;  /* 0x000000ffff0d7224 */ /* 0x000fe200078e00ff */
[----:B------:R-:W2:Y:S01]  /*6160*/  LDCU.64 UR6, c[0x4][0x78] ;  /* 0x01000f00ff0677ac */ /* 0x000ea20008000a00 */
[----:B------:R-:W1:Y:S01]  /*6170*/  LDC.64 R2, c[0x4][R3] ;  /* 0x0100000003027b82 */ /* 0x000e620000000a00 */
[----:B------:R-:W5:Y:S01]  /*6180*/  LDCU.64 UR4, c[0x4][0x10] ;  /* 0x01000200ff0477ac */ /* 0x000f620008000a00 */
[----:B---3--:R-:W-:Y:S01]  /*6190*/  MOV R5, UR9 ;  /* 0x0000000900057c02 */ /* 0x008fe20008000f00 */
[----:B------:R-:W-:Y:S01]  /*61a0*/  IMAD.U32 R4, RZ, RZ, UR8 ;  /* 0x00000008ff047e24 */ /* 0x000fe2000f8e00ff */
[----:B--2---:R-:W-:Y:S01]  /*61b0*/  MOV R7, UR7 ;  /* 0x0000000700077c02 */ /* 0x004fe20008000f00 */
[----:B------:R-:W-:Y:S01]  /*61c0*/  IMAD.U32 R6, RZ, RZ, UR6 ;  /* 0x00000006ff067e24 */ /* 0x000fe2000f8e00ff */
[----:B-----5:R-:W-:Y:S01]  /*61d0*/  MOV R11, UR5 ;  /* 0x00000005000b7c02 */ /* 0x020fe20008000f00 */
[----:B------:R-:W-:Y:S02]  /*61e0*/  IMAD.U32 R10, RZ, RZ, UR4 ;  /* 0x00000004ff0a7e24 */ /* 0x000fe4000f8e00ff */
[----:B------:R-:W-:Y:S07]  /*61f0*/  LEPC R20, `(.L_x_99) ;  /* 0x000000001014794e */ /* 0x000fee0000000000 */
[----:B-1--4-:R-:W-:Y:S05]  /*6200*/  CALL.ABS.NOINC R2 ;  /* 0x0000000002007343 */ /* 0x012fea0003c00000 */
.L_x_99:
[----:B----4-:R-:W-:Y:S01]  /*6210*/  LOP3.LUT R20, R44, 0xffffe000, RZ, 0xc0, !PT ;  /* 0xffffe0002c147812 */ /* 0x010fe200078ec0ff */
[----:B------:R-:W-:Y:S05]  /*6220*/  WARPSYNC.ALL ;  /* 0x0000000000007948 */ /* 0x000fea0003800000 */
[----:B------:R-:W-:Y:S01]  /*6230*/  R2UR UR4, R25 ;  /* 0x00000000190472ca */ /* 0x000fe200000e0000 */
[----:B------:R-:W-:Y:S01]  /*6240*/  IMAD.SHL.U32 R73, R63, 0x4, RZ ;  /* 0x000000043f497824 */ /* 0x000fe200078e00ff */
[----:B------:R-:W-:Y:S01]  /*6250*/  LOP3.LUT R21, R45, 0xffffe000, RZ, 0xc0, !PT ;  /* 0xffffe0002d157812 */ /* 0x000fe200078ec0ff */
[----:B------:R-:W-:Y:S01]  /*6260*/  IMAD.SHL.U32 R72, R62, 0x4, RZ ;  /* 0x000000043e487824 */ /* 0x000fe200078e00ff */
[----:B------:R-:W-:Y:S01]  /*6270*/  LOP3.LUT R27, R46, 0xffffe000, RZ, 0xc0, !PT ;  /* 0xffffe0002e1b7812 */ /* 0x000fe200078ec0ff */
[----:B------:R-:W-:Y:S01]  /*6280*/  BSSY.RECONVERGENT B0, `(.L_x_100) ;  /* 0x000005a000007945 */ /* 0x000fe20003800200 */
[----:B------:R-:W-:Y:S07]  /*6290*/  ISETP.NE.AND P0, PT, R64, RZ, PT ;  /* 0x000000ff4000720c */ /* 0x000fee0003f05270 */
[----:B------:R-:W3:Y:S02]  /*62a0*/  LDTM.16dp128bit.x8 R4, tmem[UR4] ;  /* 0x00000004000479ee */ /* 0x000ee40008180000 */
[C---:B---3--:R-:W-:Y:S01]  /*62b0*/  FMUL R0, R24.reuse, R4 ;  /* 0x0000000418007220 */ /* 0x048fe20000400000 */
[C---:B------:R-:W-:Y:S01]  /*62c0*/  FMUL R2, R24.reuse, R5 ;  /* 0x0000000518027220 */ /* 0x040fe20000400000 */
[C---:B--2---:R-:W-:Y:S01]  /*62d0*/  FMUL R3, R24.reuse, R6 ;  /* 0x0000000618037220 */ /* 0x044fe20000400000 */
[----:B------:R-:W-:Y:S01]  /*62e0*/  FMUL R7, R24, R7 ;  /* 0x0000000718077220 */ /* 0x000fe20000400000 */
[C---:B------:R-:W-:Y:S01]  /*62f0*/  FFMA R28, R26.reuse, R20, R0 ;  /* 0x000000141a1c7223 */ /* 0x040fe20000000000 */
[----:B------:R-:W-:Y:S01]  /*6300*/  LOP3.LUT R0, R47, 0xffffe000, RZ, 0xc0, !PT ;  /* 0xffffe0002f007812 */ /* 0x000fe200078ec0ff */
[----:B------:R-:W-:Y:S01]  /*6310*/  FFMA R29, R26, R21, R2 ;  /* 0x000000151a1d7223 */ /* 0x000fe20000000002 */
[----:B-1----:R-:W-:Y:S01]  /*6320*/  LOP3.LUT R2, R40, 0xffffe000, RZ, 0xc0, !PT ;  /* 0xffffe00028027812 */ /* 0x002fe200078ec0ff */
[C---:B------:R-:W-:Y:S01]  /*6330*/  FFMA R30, R26.reuse, R27, R3 ;  /* 0x0000001b1a1e7223 */ /* 0x040fe20000000003 */
[----:B------:R-:W-:Y:S01]  /*6340*/  LOP3.LUT R3, R41, 0xffffe000, RZ, 0xc0, !PT ;  /* 0xffffe00029037812 */ /* 0x000fe200078ec0ff */
[----:B------:R-:W-:Y:S01]  /*6350*/  FFMA R31, R26, R0, R7 ;  /* 0x000000001a1f7223 */ /* 0x000fe20000000007 */
[----:B------:R-:W-:Y:S01]  /*6360*/  LOP3.LUT R0, R42, 0xffffe000, RZ, 0xc0, !PT ;  /* 0xffffe0002a007812 */ /* 0x000fe200078ec0ff */
[C---:B------:R-:W-:Y:S01]  /*6370*/  FMUL R4, R24.reuse, R8 ;  /* 0x0000000818047220 */ /* 0x040fe20000400000 */
[----:B------:R-:W-:Y:S01]  /*6380*/  LOP3.LUT R7, R43, 0xffffe000, RZ, 0xc0, !PT ;  /* 0xffffe0002b077812 */ /* 0x000fe200078ec0ff */
[C---:B------:R-:W-:Y:S01]  /*6390*/  FMUL R5, R24.reuse, R9 ;  /* 0x0000000918057220 */ /* 0x040fe20000400000 */
[----:B------:R-:W-:Y:S01]  /*63a0*/  F2FP.TF32.F32.PACK_B R28, R28 ;  /* 0x0000001cff1c723e */ /* 0x000fe200024050ff */
[----:B------:R-:W-:Y:S01]  /*63b0*/  FMUL R6, R24, R10 ;  /* 0x0000000a18067220 */ /* 0x000fe20000400000 */
[----:B------:R-:W-:Y:S01]  /*63c0*/  F2FP.TF32.F32.PACK_B R29, R29 ;  /* 0x0000001dff1d723e */ /* 0x000fe200024050ff */
[----:B------:R-:W-:Y:S01]  /*63d0*/  FFMA R4, R26, R2, R4 ;  /* 0x000000021a047223 */ /* 0x000fe20000000004 */
[----:B------:R-:W-:Y:S01]  /*63e0*/  LOP3.LUT R2, R32, 0xffffe000, RZ, 0xc0, !PT ;  /* 0xffffe00020027812 */ /* 0x000fe200078ec0ff */
[----:B------:R-:W-:Y:S01]  /*63f0*/  FFMA R5, R26, R3, R5 ;  /* 0x000000031a057223 */ /* 0x000fe20000000005 */
[----:B------:R-:W-:Y:S01]  /*6400*/  LOP3.LUT R3, R34, 0xffffe000, RZ, 0xc0, !PT ;  /* 0xffffe00022037812 */ /* 0x000fe200078ec0ff */
[----:B------:R-:W-:Y:S01]  /*6410*/  FMUL R11, R24, R11 ;  /* 0x0000000b180b7220 */ /* 0x000fe20000400000 */
[----:B------:R-:W-:Y:S01]  /*6420*/  F2FP.TF32.F32.PACK_B R30, R30 ;  /* 0x0000001eff1e723e */ /* 0x000fe200024050ff */
[----:B------:R-:W-:Y:S01]  /*6430*/  FFMA R6, R26, R0, R6 ;  /* 0x000000001a067223 */ /* 0x000fe20000000006 */
[----:B------:R-:W-:Y:S01]  /*6440*/  LOP3.LUT R0, R33, 0xffffe000, RZ, 0xc0, !PT ;  /* 0xffffe00021007812 */ /* 0x000fe200078ec0ff */
[C---:B------:R-:W-:Y:S01]  /*6450*/  FMUL R8, R24.reuse, R12 ;  /* 0x0000000c18087220 */ /* 0x040fe20000400000 */
[----:B------:R-:W-:Y:S01]  /*6460*/  F2FP.TF32.F32.PACK_B R31, R31 ;  /* 0x0000001fff1f723e */ /* 0x000fe200024050ff */
[----:B------:R-:W-:Y:S01]  /*6470*/  FMUL R9, R24, R13 ;  /* 0x0000000d18097220 */ /* 0x000fe20000400000 */
[----:B------:R-:W-:Y:S01]  /*6480*/  F2FP.TF32.F32.PACK_B R4, R4 ;  /* 0x00000004ff04723e */ /* 0x000fe200024050ff */
[----:B------:R-:W-:Y:S01]  /*6490*/  FFMA R7, R26, R7, R11 ;  /* 0x000000071a077223 */ /* 0x000fe2000000000b */
[----:B------:R-:W-:Y:S01]  /*64a0*/  F2FP.TF32.F32.PACK_B R5, R5 ;  /* 0x00000005ff05723e */ /* 0x000fe200024050ff */
[----:B------:R-:W-:Y:S01]  /*64b0*/  FMUL R10, R24, R14 ;  /* 0x0000000e180a7220 */ /* 0x000fe20000400000 */
[----:B------:R-:W-:Y:S01]  /*64c0*/  F2FP.TF32.F32.PACK_B R6, R6 ;  /* 0x00000006ff06723e */ /* 0x000fe200024050ff */
[----:B------:R-:W-:Y:S01]  /*64d0*/  FFMA R8, R26, R2, R8 ;  /* 0x000000021a087223 */ /* 0x000fe20000000008 */
[----:B------:R-:W-:Y:S01]  /*64e0*/  LOP3.LUT R2, R35, 0xffffe000, RZ, 0xc0, !PT ;  /* 0xffffe00023027812 */ /* 0x000fe200078ec0ff */
[----:B------:R-:W-:Y:S01]  /*64f0*/  FMUL R12, R24, R16 ;  /* 0x00000010180c7220 */ /* 0x000fe20000400000 */
[----:B------:R-:W-:Y:S01]  /*6500*/  LOP3.LUT R16, R36, 0xffffe000, RZ, 0xc0, !PT ;  /* 0xffffe00024107812 */ /* 0x000fe200078ec0ff */
[----:B------:R-:W-:Y:S01]  /*6510*/  FFMA R9, R26, R0, R9 ;  /* 0x000000001a097223 */ /* 0x000fe20000000009 */
[----:B------:R-:W-:Y:S01]  /*6520*/  LOP3.LUT R0, R37, 0xffffe000, RZ, 0xc0, !PT ;  /* 0xffffe00025007812 */ /* 0x000fe200078ec0ff */
[----:B------:R-:W-:Y:S01]  /*6530*/  FMUL R15, R24, R15 ;  /* 0x0000000f180f7220 */ /* 0x000fe20000400000 */
[----:B------:R-:W-:Y:S01]  /*6540*/  FFMA R10, R26, R3, R10 ;  /* 0x000000031a0a7223 */ /* 0x000fe2000000000a */
[----:B------:R-:W-:Y:S02]  /*6550*/  IMAD.U32 R3, RZ, RZ, UR46 ;  /* 0x0000002eff037e24 */ /* 0x000fe4000f8e00ff */
[----:B------:R-:W-:Y:S01]  /*6560*/  FMUL R13, R24, R17 ;  /* 0x00000011180d7220 */ /* 0x000fe20000400000 */
[C---:B------:R-:W-:Y:S01]  /*6570*/  FFMA R11, R26.reuse, R2, R15 ;  /* 0x000000021a0b7223 */ /* 0x040fe2000000000f */
[----:B------:R-:W-:Y:S01]  /*6580*/  FFMA R12, R26, R16, R12 ;  /* 0x000000101a0c7223 */ /* 0x000fe2000000000c */
[----:B------:R-:W-:Y:S01]  /*6590*/  IMAD R16, R3, 0x800, R52 ;  /* 0x0000080003107824 */ /* 0x000fe200078e0234 */
[----:B------:R-:W-:Y:S01]  /*65a0*/  LOP3.LUT R2, R38, 0xffffe000, RZ, 0xc0, !PT ;  /* 0xffffe00026027812 */ /* 0x000fe200078ec0ff */
[C---:B------:R-:W-:Y:S01]  /*65b0*/  FMUL R14, R24.reuse, R18 ;  /* 0x00000012180e7220 */ /* 0x040fe20000400000 */
[----:B------:R-:W-:Y:S01]  /*65c0*/  LOP3.LUT R3, R39, 0xffffe000, RZ, 0xc0, !PT ;  /* 0xffffe00027037812 */ /* 0x000fe200078ec0ff */
[----:B------:R-:W-:Y:S01]  /*65d0*/  FMUL R19, R24, R19 ;  /* 0x0000001318137220 */ /* 0x000fe20000400000 */
[----:B------:R-:W-:Y:S01]  /*65e0*/  LEA R16, R16, UR44, 0x2 ;  /* 0x0000002c10107c11 */ /* 0x000fe2000f8e10ff */
[C---:B------:R-:W-:Y:S01]  /*65f0*/  FFMA R13, R26.reuse, R0, R13 ;  /* 0x000000001a0d7223 */ /* 0x040fe2000000000d */
[C---:B------:R-:W-:Y:S01]  /*6600*/  FFMA R14, R26.reuse, R2, R14 ;  /* 0x000000021a0e7223 */ /* 0x040fe2000000000e */
[----:B------:R-:W-:Y:S01]  /*6610*/  FFMA R15, R26, R3, R19 ;  /* 0x000000031a0f7223 */ /* 0x000fe20000000013 */
[C-C-:B------:R-:W-:Y:S01]  /*6620*/  IADD3 R3, PT, PT, R73.reuse, 0x400, R16.reuse ;  /* 0x0000040049037810 */ /* 0x140fe20007ffe010 */
[----:B------:R1:W-:Y:S01]  /*6630*/  STSM.16.M88.4 [R16+0x400], R28 ;  /* 0x0004001c10007844 */ /* 0x0003e20000000200 */
[----:B------:R-:W-:Y:S02]  /*6640*/  F2FP.TF32.F32.PACK_B R7, R7 ;  /* 0x00000007ff07723e */ /* 0x000fe400024050ff */
[----:B------:R-:W-:Y:S02]  /*6650*/  IADD3 R0, PT, PT, R72, 0x400, R16 ;  /* 0x0000040048007810 */ /* 0x000fe40007ffe010 */
[----:B------:R-:W-:Y:S03]  /*6660*/  F2FP.TF32.F32.PACK_B R8, R8 ;  /* 0x00000008ff08723e */ /* 0x000fe600024050ff */
[----:B------:R1:W-:Y:S01]  /*6670*/  STSM.16.M88.4 [R3], R4 ;  /* 0x0000000403007844 */ /* 0x0003e20000000200 */
[----:B------:R-:W-:Y:S01]  /*6680*/  F2FP.TF32.F32.PACK_B R9, R9 ;  /* 0x00000009ff09723e */ /* 0x000fe200024050ff */
[----:B------:R-:W-:Y:S01]  /*6690*/  IMAD.IADD R2, R73, 0x1, R0 ;  /* 0x0000000149027824 */ /* 0x000fe200078e0200 */
[----:B------:R-:W-:Y:S02]  /*66a0*/  F2FP.TF32.F32.PACK_B R10, R10 ;  /* 0x0000000aff0a723e */ /* 0x000fe400024050ff */
[----:B------:R-:W-:Y:S02]  /*66b0*/  F2FP.TF32.F32.PACK_B R11, R11 ;  /* 0x0000000bff0b723e */ /* 0x000fe400024050ff */
[----:B------:R-:W-:Y:S02]  /*66c0*/  F2FP.TF32.F32.PACK_B R12, R12 ;  /* 0x0000000cff0c723e */ /* 0x000fe400024050ff */
[----:B------:R-:W-:Y:S01]  /*66d0*/  F2FP.TF32.F32.PACK_B R13, R13 ;  /* 0x0000000dff0d723e */ /* 0x000fe200024050ff */
[----:B------:R1:W-:Y:S01]  /*66e0*/  STSM.16.M88.4 [R0], R8 ;  /* 0x0000000800007844 */ /* 0x0003e20000000200 */
[----:B------:R-:W-:Y:S02]  /*66f0*/  F2FP.TF32.F32.PACK_B R14, R14 ;  /* 0x0000000eff0e723e */ /* 0x000fe400024050ff */
[----:B------:R-:W-:Y:S05]  /*6700*/  F2FP.TF32.F32.PACK_B R15, R15 ;  /* 0x0000000fff0f723e */ /* 0x000fea00024050ff */
[----:B------:R1:W-:Y:S01]  /*6710*/  STSM.16.M88.4 [R2], R12 ;  /* 0x0000000c02007844 */ /* 0x0003e20000000200 */
[----:B------:R-:W-:Y:S01]  /*6720*/  @!PT LDS RZ, [RZ] ;  /* 0x00000000fffff984 */ /* 0x000fe20000000800 */
[----:B------:R-:W-:Y:S01]  /*6730*/  @!PT LDS RZ, [RZ] ;  /* 0x00000000fffff984 */ /* 0x000fe20000000800 */
[----:B------:R-:W-:Y:S01]  /*6740*/  @!PT LDS RZ, [RZ] ;  /* 0x00000000fffff984 */ /* 0x000fe20000000800 */
[----:B------:R-:W-:Y:S01]  /*6750*/  @!PT LDS RZ, [RZ] ;  /* 0x00000000fffff984 */ /* 0x000fe20000000800 */
[----:B------:R2:W-:Y:S07]  /*6760*/  MEMBAR.ALL.CTA ;  /* 0x0000000000007992 */ /* 0x0005ee0000008000 */
[----:B--2---:R-:W2:Y:S02]  /*6770*/  FENCE.VIEW.ASYNC.S ;  /* 0x00000000000073c6 */ /* 0x004ea40000000000 */
[----:B--2---:R-:W-:Y:S06]  /*6780*/  BAR.SYNC.DEFER_BLOCKING 0x1, 0x80 ;  /* 0x0042000000007b1d */ /* 0x004fec0000010000 */
[----:B------:R-:W-:Y:S05]  /*6790*/  @P0 BRA `(.L_x_101) ;  /* 0x0000000000200947 */ /* 0x000fea0003800000 */
[----:B------:R-:W2:Y:S01]  /*67a0*/  LDCU.64 UR6, c[0x0][0x348] ;  /* 0x00006900ff0677ac */ /* 0x000ea20008000a00 */
[----:B------:R-:W-:Y:S01]  /*67b0*/  ULEA UR5, UR46, UR44, 0xd ;  /* 0x0000002c2e057291 */ /* 0x000fe2000f8e68ff */
[----:B------:R-:W-:Y:S03]  /*67c0*/  UMOV UR51, UR36 ;  /* 0x0000002400337c82 */ /* 0x000fe60008000000 */
[----:B------:R-:W-:Y:S02]  /*67d0*/  UIADD3 UR48, UPT, UPT, UR5, 0x400, URZ ;  /* 0x0000040005307890 */ /* 0x000fe4000fffe0ff */
[----:B--2---:R-:W-:Y:S04]  /*67e0*/  UIADD3 UR4, UP0, UPT, UR6, 0x680, URZ ;  /* 0x0000068006047890 */ /* 0x004fe8000ff1e0ff */
[----:B------:R-:W-:Y:S09]  /*67f0*/  UIADD3.X UR5, UPT, UPT, URZ, UR7, URZ, UP0, !UPT ;  /* 0x00000007ff057290 */ /* 0x000ff200087fe4ff */
[----:B------:R2:W-:Y:S02]  /*6800*/  UTMASTG.3D [UR48], [UR4] ;  /* 0x00000030040073b5 */ /* 0x0005e40008010000 */
[----:B--2---:R0:W-:Y:S02]  /*6810*/  UTMACMDFLUSH ;  /* 0x00000000000079b7 */ /* 0x0041e40000000000 */
.L_x_101:
[----:B------:R-:W-:Y:S05]  /*6820*/  BSYNC.RECONVERGENT B0 ;  /* 0x0000000000007941 */ /* 0x000fea0003800200 */
.L_x_100:
[----:B------:R-:W-:Y:S01]  /*6830*/  UIADD3 UR47, UPT, UPT, UR46, 0x1, URZ ;  /* 0x000000012e2f7890 */ /* 0x000fe2000fffe0ff */
[----:B------:R-:W-:Y:S03]  /*6840*/  BSSY.RECONVERGENT B0, `(.L_x_102) ;  /* 0x0000005000007945 */ /* 0x000fe60003800200 */
[----:B------:R-:W-:Y:S04]  /*6850*/  UISETP.NE.AND UP0, UPT, UR47, 0x3, UPT ;  /* 0x000000032f00788c */ /* 0x000fe8000bf05270 */
[----:B------:R-:W-:Y:S01]  /*6860*/  USEL UR45, UR47, URZ, UP0 ;  /* 0x000000ff2f2d7287 */ /* 0x000fe20008000000 */
[----:B------:R-:W-:Y:S11]  /*6870*/  @P0 BRA `(.L_x_103) ;  /* 0x0000000000040947 */ /* 0x000ff60003800000 */
[----:B------:R-:W-:Y:S04]  /*6880*/  DEPBAR.LE SB0, 0x1 ;  /* 0x000080400000791a */ /* 0x000fe80000000000 */
.L_x_103:
[----:B------:R-:W-:Y:S05]  /*6890*/  BSYNC.RECONVERGENT B0 ;  /* 0x0000000000007941 */ /* 0x000fea0003800200 */
.L_x_102:
[----:B------:R-:W-:Y:S01]  /*68a0*/  BAR.SYNC.DEFER_BLOCKING 0x1, 0x80 ;  /* 0x0042000000007b1d */ /* 0x000fe20000010000 */
[----:B------:R-:W-:Y:S01]  /*68b0*/  ISETP.NE.AND P1, PT, R70, RZ, PT ;  /* 0x000000ff4600720c */ /* 0x000fe20003f25270 */
[----:B------:R-:W-:Y:S01]  /*68c0*/  UISETP.NE.AND UP0, UPT, UR53, URZ, UPT ;  /* 0x000000ff3500728c */ /* 0x000fe2000bf05270 */
[----:B-1----:R-:W-:Y:S11]  /*68d0*/  LEA R2, R75, UR44, 0x3 ;  /* 0x0000002c4b027c11 */ /* 0x002ff6000f8e18ff */
[----:B------:R-:W-:Y:S01]  /*68e0*/  @P1 SHF.L.U32 R3, R74, 0x1f, RZ ;  /* 0x0000001f4a031819 */ /* 0x000fe200000006ff */
[----:B------:R-:W-:Y:S06]  /*68f0*/  BRA.U !UP0, `(.L_x_104) ;  /* 0x0000000108247547 */ /* 0x000fec000b800000 */
[----:B------:R-:W-:Y:S01]  /*6900*/  IMAD.U32 R4, RZ, RZ, UR52 ;  /* 0x00000034ff047e24 */ /* 0x000fe2000f8e00ff */
[----:B------:R-:W-:Y:S01]  /*6910*/  MOV R0, UR54 ;  /* 0x0000003600007c02 */ /* 0x000fe20008000f00 */
[----:B------:R-:W-:Y:S03]  /*6920*/  UIADD3 UR4, UPT, UPT, UR52, 0x1, URZ ;  /* 0x0000000134047890 */ /* 0x000fe6000fffe0ff */
[----:B------:R-:W-:Y:S01]  /*6930*/  @P1 LEA R4, R4, UR44, 0x3 ;  /* 0x0000002c04041c11 */ /* 0x000fe2000f8e18ff */
[----:B------:R-:W-:Y:S04]  /*6940*/  UISETP.NE.AND UP0, UPT, UR4, 0x3, UPT ;  /* 0x000000030400788c */ /* 0x000fe8000bf05270 */
[----:B------:R-:W-:Y:S01]  /*6950*/  @P1 VIADD R4, R4, 0x48 ;  /* 0x0000004804041836 */ /* 0x000fe20000000000 */
[----:B------:R-:W-:Y:S04]  /*6960*/  USEL UR52, UR4, URZ, UP0 ;  /* 0x000000ff04347287 */ /* 0x000fe80008000000 */
[----:B------:R-:W-:Y:S04]  /*6970*/  @P1 PRMT R0, R0, 0x654, R4 ;  /* 0x0000065400001816 */ /* 0x000fe80000000004 */
[----:B------:R1:W-:Y:S04]  /*6980*/  @P1 SYNCS.ARRIVE.TRANS64.RED.A1T0 RZ, [R0+URZ], RZ ;  /* 0x000000ff00ff19a7 */ /* 0x0003e800081004ff */
.L_x_104:
[----:B------:R-:W2:Y:S01]  /*6990*/  @P1 SYNCS.PHASECHK.TRANS64.TRYWAIT P0, [R2+URZ+0x30], R3 ;  /* 0x00003003020015a7 */ /* 0x000ea200080011ff */
[----:B------:R-:W-:Y:S01]  /*69a0*/  BSSY B1, `(.L_x_105) ;  /* 0x0000017000017945 */ /* 0x000fe20003800000 */
[----:B--2---:R-:W-:Y:S03]  /*69b0*/  @P1 SEL R76, RZ, 0x1, !P0 ;  /* 0x00000001ff4c1807 */ /* 0x004fe60004000000 */
[----:B------:R-:W-:Y:S05]  /*69c0*/  @!P1 BRA `(.L_x_106) ;  /* 0x0000000000509947 */ /* 0x000fea0003800000 */
[----:B------:R-:W-:Y:S01]  /*69d0*/  ISETP.NE.AND P1, PT, R77, RZ, PT ;  /* 0x000000ff4d00720c */ /* 0x000fe20003f25270 */
[----:B------:R-:W-:Y:S01]  /*69e0*/  BSSY B0, `(.L_x_107) ;  /* 0x000000a000007945 */ /* 0x000fe20003800000 */
[----:B------:R-:W-:Y:S11]  /*69f0*/  ISETP.NE.AND P0, PT, R76, RZ, PT ;  /* 0x000000ff4c00720c */ /* 0x000ff60003f05270 */
[----:B------:R-:W-:Y:S05]  /*6a00*/  @P1 IMAD R4, R75, 0x800, R52 ;  /* 0x000008004b041824 */ /* 0x000fea00078e0234 */
[----:B------:R-:W-:Y:S05]  /*6a10*/  @P1 LEA R4, R4, UR44, 0x2 ;  /* 0x0000002c04041c11 */ /* 0x000fea000f8e10ff */
[--C-:B-1----:R-:W-:Y:S02]  /*6a20*/  @P1 IMAD.IADD R0, R72, 0x1, R4.reuse ;  /* 0x0000000148001824 */ /* 0x102fe400078e0204 */
[----:B------:R-:W-:Y:S01]  /*6a30*/  @P1 IMAD.IADD R3, R73, 0x1, R4 ;  /* 0x0000000149031824 */ /* 0x000fe200078e0204 */
[----:B------:R-:W-:Y:S06]  /*6a40*/  @P0 BRA `(.L_x_108) ;  /* 0x00000000000c0947 */ /* 0x000fec0003800000 */
[----:B------:R-:W-:Y:S04]  /*6a50*/  SHF.L.U32 R74, R74, 0x1f, RZ ;  /* 0x0000001f4a4a7819 */ /* 0x000fe800000006ff */
[----:B------:R-:W1:Y:S02]  /*6a60*/  SYNCS.PHASECHK.TRANS64.TRYWAIT P0, [R2+URZ+0x30], R74 ;  /* 0x0000304a020075a7 */ /* 0x000e6400080011ff */
[----:B-1----:R-:W-:Y:S05]  /*6a70*/  @!P0 BRA `(.L_x_109) ;  /* 0x0000001400748947 */ /* 0x002fea0003800000 */
.L_x_108:
[----:B------:R-:W-:Y:S05]  /*6a80*/  BSYNC B0 ;  /* 0x0000000000007941 */ /* 0x000fea0003800000 */
.L_x_107:
[----:B------:R-:W-:Y:S11]  /*6a90*/  ISETP.NE.AND P0, PT, R77, RZ, PT ;  /* 0x000000ff4d00720c */ /* 0x000ff60003f05270 */
[----:B------:R-:W-:Y:S02]  /*6aa0*/  @!UPT UIADD3 URZ, UPT, UPT, URZ, URZ, URZ ;  /* 0x000000fffffff290 */ /* 0x000fe4000fffe0ff */
[----:B-1----:R-:W-:Y:S01]  /*6ab0*/  @P0 IADD3 R2, PT, PT, R73, R0, RZ ;  /* 0x0000000049020210 */ /* 0x002fe20007ffe0ff */
[----:B------:R-:W-:Y:S05]  /*6ac0*/  @P0 WARPSYNC.ALL ;  /* 0x0000000000000948 */ /* 0x000fea0003800000 */
[----:B------:R2:W3:Y:S04]  /*6ad0*/  @P0 LDSM.16.M88.4 R44, [R4+0x400] ;  /* 0x00040000042c083b */ /* 0x0004e80000000200 */
[----:B------:R2:W4:Y:S04]  /*6ae0*/  @P0 LDSM.16.M88.4 R40, [R3+0x400] ;  /* 0x000400000328083b */ /* 0x0005280000000200 */
[----:B------:R2:W1:Y:S04]  /*6af0*/  @P0 LDSM.16.M88.4 R32, [R0+0x400] ;  /* 0x000400000020083b */ /* 0x0004680000000200 */
[----:B------:R2:W1:Y:S02]  /*6b00*/  @P0 LDSM.16.M88.4 R36, [R2+0x400] ;  /* 0x000400000224083b */ /* 0x0004640000000200 */
.L_x_106:
[----:B------:R-:W-:Y:S05]  /*6b10*/  BSYNC B1 ;  /* 0x0000000000017941 */ /* 0x000fea0003800000 */
.L_x_105:
[----:B-12---:R-:W-:Y:S05]  /*6b20*/  VIADD R0, R25, 0x20 ;  /* 0x0000002019007836 */ /* 0x006fea0000000000 */
[----:B------:R-:W-:Y:S04]  /*6b30*/  SHF.R.U32.HI R0, RZ, 0x15, R0 ;  /* 0x00000015ff007819 */ /* 0x000fe80000011600 */
[----:B------:R-:W-:Y:S11]  /*6b40*/  LOP3.LUT P0, RZ, R0, 0x3, R54, 0x48, !PT ;  /* 0x0000000300ff7812 */ /* 0x000ff60007804836 */
[----:B------:R-:W-:Y:S02]  /*6b50*/  @!UPT UIADD3 URZ, UPT, UPT, URZ, URZ, URZ ;  /* 0x000000fffffff290 */ /* 0x000fe4000fffe0ff */
[----:B------:R-:W-:Y:S05]  /*6b60*/  @!P0 BRA `(.L_x_110) ;  /* 0x0000000000408947 */ /* 0x000fea0003800000 */
[----:B------:R-:W1:Y:S01]  /*6b70*/  LDCU.64 UR8, c[0x4][0x70] ;  /* 0x01000e00ff0877ac */ /* 0x000e620008000a00 */
[----:B------:R-:W-:Y:S01]  /*6b80*/  MOV R3, 0x0 ;  /* 0x0000000000037802 */ /* 0x000fe20000000f00 */
[----:B------:R-:W-:Y:S02]  /*6b90*/  HFMA2 R12, -RZ, RZ, 0, 5.9604644775390625e-08 ;  /* 0x00000001ff0c7431 */ /* 0x000fe400000001ff */
[----:B------:R-:W-:Y:S02]  /*6ba0*/  IMAD.MOV.U32 R8, RZ, RZ, 0x192 ;  /* 0x00000192ff087424 */ /* 0x000fe400078e00ff */
[----:B------:R-:W-:Y:S01]  /*6bb0*/  IMAD.MOV.U32 R13, RZ, RZ, RZ ;  /* 0x000000ffff0d7224 */ /* 0x000fe200078e00ff */
[----:B------:R-:W2:Y:S01]  /*6bc0*/  LDCU.64 UR6, c[0x4][0x78] ;  /* 0x01000f00ff0677ac */ /* 0x000ea20008000a00 */
[----:B------:R-:W3:Y:S01]  /*6bd0*/  LDC.64 R2, c[0x4][R3] ;  /* 0x0100000003027b82 */ /* 0x000ee20000000a00 */
[----:B------:R-:W5:Y:S01]  /*6be0*/  LDCU.64 UR4, c[0x4][0x10] ;  /* 0x01000200ff0477ac */ /* 0x000f620008000a00 */
[----:B-1----:R-:W-:Y:S01]  /*6bf0*/  MOV R5, UR9 ;  /* 0x0000000900057c02 */ /* 0x002fe20008000f00 */
[----:B------:R-:W-:Y:S01]  /*6c00*/  IMAD.U32 R4, RZ, RZ, UR8 ;  /* 0x00000008ff047e24 */ /* 0x000fe2000f8e00ff */
[----:B--2---:R-:W-:Y:S01]  /*6c10*/  MOV R7, UR7 ;  /* 0x0000000700077c02 */ /* 0x004fe20008000f00 */
[----:B------:R-:W-:Y:S01]  /*6c20*/  IMAD.U32 R6, RZ, RZ, UR6 ;  /* 0x00000006ff067e24 */ /* 0x000fe2000f8e00ff */
[----:B-----5:R-:W-:Y:S01]  /*6c30*/  MOV R11, UR5 ;  /* 0x00000005000b7c02 */ /* 0x020fe20008000f00 */
[----:B------:R-:W-:Y:S02]  /*6c40*/  IMAD.U32 R10, RZ, RZ, UR4 ;  /* 0x00000004ff0a7e24 */ /* 0x000fe4000f8e00ff */
[----:B------:R-:W-:Y:S07]  /*6c50*/  LEPC R20, `(.L_x_110) ;  /* 0x000000001014794e */ /* 0x000fee0000000000 */
[----:B---34-:R-:W-:Y:S05]  /*6c60*/  CALL.ABS.NOINC R2 ;  /* 0x0000000002007343 */ /* 0x018fea0003c00000 */
.L_x_110:
[----:B------:R-:W-:Y:S01]  /*6c70*/  ISETP.NE.AND P0, PT, R64, RZ, PT ;  /* 0x000000ff4000720c */ /* 0x000fe20003f05270 */
[----:B------:R-:W-:Y:S05]  /*6c80*/  WARPSYNC.ALL ;  /* 0x0000000000007948 */ /* 0x000fea0003800000 */
[----:B------:R-:W-:Y:S01]  /*6c90*/  R2UR UR4, R25 ;  /* 0x00000000190472ca */ /* 0x000fe200000e0000 */
[----:B------:R-:W-:Y:S01]  /*6ca0*/  BSSY.RECONVERGENT B0, `(.L_x_111) ;  /* 0x0000063000007945 */ /* 0x000fe20003800200 */
[----:B---3--:R-:W-:Y:S02]  /*6cb0*/  LOP3.LUT R0, R44, 0xffffe000, RZ, 0xc0, !PT ;  /* 0xffffe0002c007812 */ /* 0x008fe400078ec0ff */
[----:B------:R-:W-:Y:S02]  /*6cc0*/  LOP3.LUT R2, R45, 0xffffe000, RZ, 0xc0, !PT ;  /* 0xffffe0002d027812 */ /* 0x000fe400078ec0ff */
[----:B------:R-:W-:Y:S02]  /*6cd0*/  LOP3.LUT R3, R46, 0xffffe000, RZ, 0xc0, !PT ;  /* 0xffffe0002e037812 */ /* 0x000fe400078ec0ff */
[----:B------:R-:W-:Y:S02]  /*6ce0*/  LOP3.LUT R20, R47, 0xffffe000, RZ, 0xc0, !PT ;  /* 0xffffe0002f147812 */ /* 0x000fe400078ec0ff */
[----:B----4-:R-:W-:Y:S02]  /*6cf0*/  LOP3.LUT R21, R40, 0xffffe000, RZ, 0xc0, !PT ;  /* 0xffffe00028157812 */ /* 0x010fe400078ec0ff */
[----:B------:R-:W-:Y:S01]  /*6d00*/  LOP3.LUT R25, R41, 0xffffe000, RZ, 0xc0, !PT ;  /* 0xffffe00029197812 */ /* 0x000fe200078ec0ff */
[----:B------:R-:W1:Y:S01]  /*6d10*/  LDTM.16dp128bit.x8 R4, tmem[UR4+0x20] ;  /* 0x00002004000479ee */ /* 0x000e620008180000 */
[----:B------:R-:W-:Y:S01]  /*6d20*/  R2UR UR4, R71 ;  /* 0x00000000470472ca */ /* 0x000fe200000e0000 */
[----:B------:R-:W-:Y:S01]  /*6d30*/  NOP ;  /* 0x0000000000007918 */ /* 0x000fe20000000000 */
[----:B------:R-:W-:Y:S02]  /*6d40*/  LOP3.LUT R27, R42, 0xffffe000, RZ, 0xc0, !PT ;  /* 0xffffe0002a1b7812 */ /* 0x000fe400078ec0ff */
[----:B------:R-:W-:Y:S02]  /*6d50*/  LOP3.LUT R28, R43, 0xffffe000, RZ, 0xc0, !PT ;  /* 0xffffe0002b1c7812 */ /* 0x000fe400078ec0ff */
[----:B------:R-:W-:Y:S02]  /*6d60*/  LOP3.LUT R29, R32, 0xffffe000, RZ, 0xc0, !PT ;  /* 0xffffe000201d7812 */ /* 0x000fe400078ec0ff */
[----:B------:R-:W-:Y:S02]  /*6d70*/  LOP3.LUT R30, R33, 0xffffe000, RZ, 0xc0, !PT ;  /* 0xffffe000211e7812 */ /* 0x000fe400078ec0ff */
[----:B------:R-:W-:Y:S02]  /*6d80*/  LOP3.LUT R31, R34, 0xffffe000, RZ, 0xc0, !PT ;  /* 0xffffe000221f7812 */ /* 0x000fe400078ec0ff */
[----:B------:R-:W-:Y:S01]  /*6d90*/  LOP3.LUT R32, R35, 0xffffe000, RZ, 0xc0, !PT ;  /* 0xffffe00023207812 */ /* 0x000fe200078ec0ff */
[----:B------:R-:W-:Y:S01]  /*6da0*/  UIADD3 UR4, UPT, UPT, UR4, 0xb0, URZ ;  /* 0x000000b004047890 */ /* 0x000fe2000fffe0ff */
[----:B------:R-:W-:Y:S02]  /*6db0*/  LOP3.LUT R33, R36, 0xffffe000, RZ, 0xc0, !PT ;  /* 0xffffe00024217812 */ /* 0x000fe400078ec0ff */
[----:B------:R-:W-:Y:S01]  /*6dc0*/  LOP3.LUT R34, R37, 0xffffe000, RZ, 0xc0, !PT ;  /* 0xffffe00025227812 */ /* 0x000fe200078ec0ff */
[----:B------:R-:W-:Y:S01]  /*6dd0*/  UPRMT UR4, UR54, 0x654, UR4 ;  /* 0x0000065436047896 */ /* 0x000fe20008000004 */
[----:B------:R-:W-:Y:S02]  /*6de0*/  LOP3.LUT R35, R38, 0xffffe000, RZ, 0xc0, !PT ;  /* 0xffffe00026237812 */ /* 0x000fe400078ec0ff */
[----:B------:R-:W-:Y:S01]  /*6df0*/  LOP3.LUT R36, R39, 0xffffe000, RZ, 0xc0, !PT ;  /* 0xffffe00027247812 */ /* 0x000fe200078ec0ff */
[C---:B-1----:R-:W-:Y:S01]  /*6e00*/  FMUL R4, R24.reuse, R4 ;  /* 0x0000000418047220 */ /* 0x042fe20000400000 */
[C---:B------:R-:W-:Y:S01]  /*6e10*/  FMUL R5, R24.reuse, R5 ;  /* 0x0000000518057220 */ /* 0x040fe20000400000 */
[C---:B------:R-:W-:Y:S01]  /*6e20*/  FMUL R6, R24.reuse, R6 ;  /* 0x0000000618067220 */ /* 0x040fe20000400000 */
[----:B------:R-:W-:Y:S01]  /*6e30*/  FMUL R7, R24, R7 ;  /* 0x0000000718077220 */ /* 0x000fe20000400000 */
[----:B------:R-:W-:Y:S01]  /*6e40*/  FFMA R4, R26, R0, R4 ;  /* 0x000000001a047223 */ /* 0x000fe20000000004 */
[----:B------:R-:W-:Y:S02]  /*6e50*/  IMAD.U32 R0, RZ, RZ, UR45 ;  /* 0x0000002dff007e24 */ /* 0x000fe4000f8e00ff */
[----:B------:R-:W-:Y:S01]  /*6e60*/  FMUL R8, R24, R8 ;  /* 0x0000000818087220 */ /* 0x000fe20000400000 */
[----:B------:R-:W-:Y:S01]  /*6e70*/  FFMA R5, R26, R2, R5 ;  /* 0x000000021a057223 */ /* 0x000fe20000000005 */
[----:B------:R-:W-:Y:S01]  /*6e80*/  FMUL R9, R24, R9 ;  /* 0x0000000918097220 */ /* 0x000fe20000400000 */
[----:B------:R-:W-:Y:S01]  /*6e90*/  F2FP.TF32.F32.PACK_B R4, R4 ;  /* 0x00000004ff04723e */ /* 0x000fe200024050ff */
[----:B------:R-:W-:Y:S01]  /*6ea0*/  FFMA R6, R26, R3, R6 ;  /* 0x000000031a067223 */ /* 0x000fe20000000006 */
[----:B------:R-:W-:Y:S01]  /*6eb0*/  FMUL R10, R24, R10 ;  /* 0x0000000a180a7220 */ /* 0x000fe20000400000 */
[----:B------:R-:W-:Y:S01]  /*6ec0*/  F2FP.TF32.F32.PACK_B R5, R5 ;  /* 0x00000005ff05723e */ /* 0x000fe200024050ff */
[----:B------:R-:W-:Y:S01]  /*6ed0*/  FFMA R7, R26, R20, R7 ;  /* 0x000000141a077223 */ /* 0x000fe20000000007 */
[----:B------:R-:W-:Y:S01]  /*6ee0*/  IMAD R0, R0, 0x800, R52 ;  /* 0x0000080000007824 */ /* 0x000fe200078e0234 */
[----:B------:R-:W-:Y:S01]  /*6ef0*/  F2FP.TF32.F32.PACK_B R6, R6 ;  /* 0x00000006ff06723e */ /* 0x000fe200024050ff */
[----:B------:R-:W-:Y:S01]  /*6f00*/  FMUL R11, R24, R11 ;  /* 0x0000000b180b7220 */ /* 0x000fe20000400000 */
[----:B------:R-:W-:Y:S01]  /*6f10*/  FFMA R8, R26, R21, R8 ;  /* 0x000000151a087223 */ /* 0x000fe20000000008 */
[----:B------:R-:W-:Y:S01]  /*6f20*/  F2FP.TF32.F32.PACK_B R7, R7 ;  /* 0x00000007ff07723e */ /* 0x000fe200024050ff */
[----:B------:R-:W-:Y:S01]  /*6f30*/  FMUL R12, R24, R12 ;  /* 0x0000000c180c7220 */ /* 0x000fe20000400000 */
[----:B------:R-:W-:Y:S01]  /*6f40*/  LEA R0, R0, UR44, 0x2 ;  /* 0x0000002c00007c11 */ /* 0x000fe2000f8e10ff */
[----:B------:R-:W-:Y:S01]  /*6f50*/  FFMA R9, R26, R25, R9 ;  /* 0x000000191a097223 */ /* 0x000fe20000000009 */
[----:B------:R-:W-:Y:S01]  /*6f60*/  FMUL R13, R24, R13 ;  /* 0x0000000d180d7220 */ /* 0x000fe20000400000 */
        /* <DEDUP_REMOVED lines=12> */
[C---:B------:R-:W-:Y:S01]  /*7030*/  IADD3 R2, PT, PT, R73.reuse, 0x400, R0 ;  /* 0x0000040049027810 */ /* 0x040fe20007ffe000 */
[C---:B------:R-:W-:Y:S01]  /*7040*/  FFMA R16, R26.reuse, R33, R16 ;  /* 0x000000211a107223 */ /* 0x040fe20000000010 */
[----:B------:R-:W-:Y:S01]  /*7050*/  F2FP.TF32.F32.PACK_B R8, R8 ;  /* 0x00000008ff08723e */ /* 0x000fe200024050ff */
[----:B------:R-:W-:Y:S01]  /*7060*/  SYNCS.ARRIVE.TRANS64.RED.A1T0 RZ, [UR4], RZ ;  /* 0x000000ffffff79a7 */ /* 0x000fe20008100404 */
[----:B------:R1:W-:Y:S01]  /*7070*/  STSM.16.M88.4 [R0+0x400], R4 ;  /* 0x0004000400007844 */ /* 0x0003e20000000200 */
[----:B------:R-:W-:Y:S01]  /*7080*/  F2FP.TF32.F32.PACK_B R9, R9 ;  /* 0x00000009ff09723e */ /* 0x000fe200024050ff */
[C---:B------:R-:W-:Y:S01]  /*7090*/  FFMA R17, R26.reuse, R34, R17 ;  /* 0x000000221a117223 */ /* 0x040fe20000000011 */
[----:B------:R-:W-:Y:S01]  /*70a0*/  F2FP.TF32.F32.PACK_B R10, R10 ;  /* 0x0000000aff0a723e */ /* 0x000fe200024050ff */
[C---:B------:R-:W-:Y:S01]  /*70b0*/  FFMA R18, R26.reuse, R35, R18 ;  /* 0x000000231a127223 */ /* 0x040fe20000000012 */
[----:B------:R-:W-:Y:S01]  /*70c0*/  F2FP.TF32.F32.PACK_B R11, R11 ;  /* 0x0000000bff0b723e */ /* 0x000fe200024050ff */
[----:B------:R-:W-:Y:S01]  /*70d0*/  FFMA R19, R26, R36, R19 ;  /* 0x000000241a137223 */ /* 0x000fe20000000013 */
[----:B------:R-:W-:Y:S02]  /*70e0*/  IADD3 R72, PT, PT, R72, 0x400, R0 ;  /* 0x0000040048487810 */ /* 0x000fe40007ffe000 */
[----:B------:R-:W-:Y:S01]  /*70f0*/  F2FP.TF32.F32.PACK_B R12, R12 ;  /* 0x0000000cff0c723e */ /* 0x000fe200024050ff */
        /* <DEDUP_REMOVED lines=20> */
[----:B------:R-:W-:Y:S02]  /*7240*/  ULEA UR5, UR45, UR44, 0xd ;  /* 0x0000002c2d057291 */ /* 0x000fe4000f8e68ff */
[----:B------:R-:W-:Y:S02]  /*7250*/  UIADD3 UR9, UPT, UPT, UR49, 0x20, URZ ;  /* 0x0000002031097890 */ /* 0x000fe4000fffe0ff */
[----:B------:R-:W-:Y:S01]  /*7260*/  UIADD3 UR8, UPT, UPT, UR5, 0x400, URZ ;  /* 0x0000040005087890 */ /* 0x000fe2000fffe0ff */
[----:B------:R-:W-:Y:S01]  /*7270*/  UMOV UR10, UR50 ;  /* 0x00000032000a7c82 */ /* 0x000fe20008000000 */
[----:B------:R-:W-:Y:S01]  /*7280*/  UMOV UR11, UR36 ;  /* 0x00000024000b7c82 */ /* 0x000fe20008000000 */
[----:B--2---:R-:W-:Y:S04]  /*7290*/  UIADD3 UR4, UP0, UPT, UR6, 0x680, URZ ;  /* 0x0000068006047890 */ /* 0x004fe8000ff1e0ff */
[----:B------:R-:W-:Y:S09]  /*72a0*/  UIADD3.X UR5, UPT, UPT, URZ, UR7, URZ, UP0, !UPT ;  /* 0x00000007ff057290 */ /* 0x000ff200087fe4ff */
[----:B------:R2:W-:Y:S02]  /*72b0*/  UTMASTG.3D [UR8], [UR4] ;  /* 0x00000008040073b5 */ /* 0x0005e40008010000 */
[----:B--2---:R0:W-:Y:S02]  /*72c0*/  UTMACMDFLUSH ;  /* 0x00000000000079b7 */ /* 0x0041e40000000000 */
.L_x_112:
[----:B------:R-:W-:Y:S05]  /*72d0*/  BSYNC.RECONVERGENT B0 ;  /* 0x0000000000007941 */ /* 0x000fea0003800200 */
.L_x_111:
[----:B------:R-:W-:Y:S01]  /*72e0*/  UIADD3 UR4, UPT, UPT, UR45, 0x1, URZ ;  /* 0x000000012d047890 */ /* 0x000fe2000fffe0ff */
[----:B------:R-:W-:Y:S03]  /*72f0*/  BSSY.RECONVERGENT B0, `(.L_x_113) ;  /* 0x0000008000007945 */ /* 0x000fe60003800200 */
[----:B------:R-:W-:Y:S04]  /*7300*/  UISETP.NE.AND UP0, UPT, UR4, 0x3, UPT ;  /* 0x000000030400788c */ /* 0x000fe8000bf05270 */
[----:B------:R-:W-:Y:S02]  /*7310*/  UISETP.EQ.XOR UP1, UPT, UR47, 0x3, !UP0 ;  /* 0x000000032f00788c */ /* 0x000fe4000c722a70 */
[----:B------:R-:W-:Y:S02]  /*7320*/  USEL UR46, UR4, URZ, UP0 ;  /* 0x000000ff042e7287 */ /* 0x000fe40008000000 */
[----:B------:R-:W-:Y:S04]  /*7330*/  USEL UR5, URZ, 0x1, !UP1 ;  /* 0x00000001ff057887 */ /* 0x000fe8000c800000 */
[----:B------:R-:W-:Y:S01]  /*7340*/  ULOP3.LUT UR55, UR55, UR5, URZ, 0x3c, !UPT ;  /* 0x0000000537377292 */ /* 0x000fe2000f8e3cff */
[----:B------:R-:W-:Y:S11]  /*7350*/  @P0 BRA `(.L_x_114) ;  /* 0x0000000000040947 */ /* 0x000ff60003800000 */
[----:B------:R-:W-:Y:S04]  /*7360*/  DEPBAR.LE SB0, 0x1 ;  /* 0x000080400000791a */ /* 0x000fe80000000000 */
.L_x_114:
[----:B------:R-:W-:Y:S05]  /*7370*/  BSYNC.RECONVERGENT B0 ;  /* 0x0000000000007941 */ /* 0x000fea0003800200 */
.L_x_113:
[----:B------:R-:W-:Y:S01]  /*7380*/  BAR.SYNC.DEFER_BLOCKING 0x1, 0x80 ;  /* 0x0042000000007b1d */ /* 0x000fe20000010000 */
[----:B------:R-:W-:Y:S01]  /*7390*/  UISETP.NE.AND UP0, UPT, UR53, -0x2, UPT ;  /* 0xfffffffe3500788c */ /* 0x000fe2000bf05270 */
[----:B------:R-:W-:Y:S08]  /*73a0*/  IADD3 R22, PT, PT, R22, 0x1, RZ ;  /* 0x0000000116167810 */ /* 0x000ff00007ffe0ff */
[----:B------:R-:W-:Y:S05]  /*73b0*/  BRA.U !UP0, `(.L_x_115) ;  /* 0x0000000108287547 */ /* 0x000fea000b800000 */
[----:B------:R-:W-:Y:S01]  /*73c0*/  ISETP.NE.AND P0, PT, R70, RZ, PT ;  /* 0x000000ff4600720c */ /* 0x000fe20003f05270 */
[----:B-1----:R-:W-:Y:S01]  /*73d0*/  IMAD.U32 R2, RZ, RZ, UR52 ;  /* 0x00000034ff027e24 */ /* 0x002fe2000f8e00ff */
[----:B------:R-:W-:Y:S01]  /*73e0*/  UIADD3 UR4, UPT, UPT, UR52, 0x1, URZ ;  /* 0x0000000134047890 */ /* 0x000fe2000fffe0ff */
[----:B------:R-:W-:Y:S03]  /*73f0*/  IMAD.U32 R0, RZ, RZ, UR54 ;  /* 0x00000036ff007e24 */ /* 0x000fe6000f8e00ff */
[----:B------:R-:W-:Y:S04]  /*7400*/  UISETP.NE.AND UP0, UPT, UR4, 0x3, UPT ;  /* 0x000000030400788c */ /* 0x000fe8000bf05270 */
[----:B------:R-:W-:Y:S03]  /*7410*/  USEL UR52, UR4, URZ, UP0 ;  /* 0x000000ff04347287 */ /* 0x000fe60008000000 */
[----:B------:R-:W-:Y:S05]  /*7420*/  @P0 LEA R2, R2, UR44, 0x3 ;  /* 0x0000002c02020c11 */ /* 0x000fea000f8e18ff */
[----:B------:R-:W-:Y:S05]  /*7430*/  @P0 VIADD R2, R2, 0x48 ;  /* 0x0000004802020836 */ /* 0x000fea0000000000 */
[----:B------:R-:W-:Y:S04]  /*7440*/  @P0 PRMT R0, R0, 0x654, R2 ;  /* 0x0000065400000816 */ /* 0x000fe80000000002 */
[----:B------:R2:W-:Y:S03]  /*7450*/  @P0 SYNCS.ARRIVE.TRANS64.RED.A1T0 RZ, [R0+URZ], RZ ;  /* 0x000000ff00ff09a7 */ /* 0x0005e600081004ff */
.L_x_115:
[----:B------:R-:W-:Y:S01]  /*7460*/  R2UR UR6, R69 ;  /* 0x00000000450672ca */ /* 0x000fe200000e0000 */
[----:B------:R-:W-:Y:S01]  /*7470*/  UIADD3 UR53, UPT, UPT, UR53, 0x2, URZ ;  /* 0x0000000235357890 */ /* 0x000fe2000fffe0ff */
[----:B------:R-:W-:Y:S02]  /*7480*/  R2UR UR5, R55 ;  /* 0x00000000370572ca */ /* 0x000fe400000e0000 */
[----:B------:R-:W-:Y:S02]  /*7490*/  R2UR UR4, R56 ;  /* 0x00000000380472ca */ /* 0x000fe400000e0000 */
[----:B------:R-:W-:Y:S02]  /*74a0*/  R2UR UR36, R67 ;  /* 0x00000000432472ca */ /* 0x000fe400000e0000 */
[----:B------:R-:W-:Y:S02]  /*74b0*/  ISETP.NE.AND P0, PT, R59, 0x2, PT ;  /* 0x000000023b00780c */ /* 0x000fe40003f05270 */
[----:B------:R-:W-:Y:S02]  /*74c0*/  ISETP.NE.AND P1, PT, R22, 0x4, PT ;  /* 0x000000041600780c */ /* 0x000fe40003f25270 */
[----:B-1----:R-:W-:Y:S01]  /*74d0*/  SEL R2, RZ, 0x1, P0 ;  /* 0x00000001ff027807 */ /* 0x002fe20000000000 */
[----:B------:R-:W-:Y:S01]  /*74e0*/  UISETP.NE.AND UP0, UPT, UR6, URZ, UPT ;  /* 0x000000ff0600728c */ /* 0x000fe2000bf05270 */
[----:B--2---:R-:W-:Y:S01]  /*74f0*/  SEL R0, RZ, 0x1, P1 ;  /* 0x00000001ff007807 */ /* 0x004fe20000800000 */
[----:B------:R-:W-:Y:S01]  /*7500*/  UIADD3 UR30, UPT, UPT, UR37, UR5, URZ ;  /* 0x00000005251e7290 */ /* 0x000fe2000fffe0ff */
[----:B------:R-:W-:Y:S01]  /*7510*/  LOP3.LUT R60, R60, R2, RZ, 0x3c, !PT ;  /* 0x000000023c3c7212 */ /* 0x000fe200078e3cff */
[----:B------:R-:W-:Y:S01]  /*7520*/  UIADD3 UR26, UPT, UPT, UR38, UR4, URZ ;  /* 0x00000004261a7290 */ /* 0x000fe2000fffe0ff */
[----:B------:R-:W-:Y:S02]  /*7530*/  LOP3.LUT R61, R61, R0, RZ, 0x3c, !PT ;  /* 0x000000003d3d7212 */ /* 0x000fe400078e3cff */
[----:B------:R-:W-:Y:S02]  /*7540*/  SEL R59, R59, RZ, P0 ;  /* 0x000000ff3b3b7207 */ /* 0x000fe40000000000 */
[----:B------:R-:W-:Y:S01]  /*7550*/  SEL R22, R22, RZ, P1 ;  /* 0x000000ff16167207 */ /* 0x000fe20000800000 */
[----:B------:R-:W-:Y:S06]  /*7560*/  BRA.U UP0, `(.L_x_116) ;  /* 0xffffffd900b07547 */ /* 0x000fec000b83ffff */
[----:B------:R-:W-:-:S13]  /*7570*/  R2UR UR4, R57 ;  /* 0x00000000390472ca */ /* 0x000fda00000e0000 */
[----:B------:R-:W-:-:S09]  /*7580*/  UISETP.NE.AND UP0, UPT, UR4, URZ, UPT ;  /* 0x000000ff0400728c */ /* 0x000fd2000bf05270 */
[----:B------:R-:W-:Y:S05]  /*7590*/  BRA.U !UP0, `(.L_x_117) ;  /* 0x0000000108487547 */ /* 0x000fea000b800000 */
[----:B------:R-:W1:Y:S02]  /*75a0*/  LDCU.64 UR4, c[0x0][0x890] ;  /* 0x00011200ff0477ac */ /* 0x000e640008000a00 */
[----:B-1----:R-:W-:-:S04]  /*75b0*/  UISETP.NE.U32.AND UP0, UPT, UR4, URZ, UPT ;  /* 0x000000ff0400728c */ /* 0x002fc8000bf05070 */
[----:B------:R-:W-:-:S09]  /*75c0*/  UISETP.NE.AND.EX UP0, UPT, UR5, URZ, UPT, UP0 ;  /* 0x000000ff0500728c */ /* 0x000fd2000bf05300 */
[----:B------:R-:W-:Y:S05]  /*75d0*/  BRA.U UP0, `(.L_x_118) ;  /* 0x00000001000c7547 */ /* 0x000fea000b800000 */
[----:B------:R-:W-:-:S13]  /*75e0*/  FSETP.NEU.AND P0, PT, R26, RZ, PT ;  /* 0x000000ff1a00720b */ /* 0x000fda0003f0d000 */
[----:B------:R-:W-:Y:S05]  /*75f0*/  @!P0 EXIT ;  /* 0x000000000000894d */ /* 0x000fea0003800000 */
[----:B------:R-:W-:Y:S05]  /*7600*/  BRA `(.L_x_117) ;  /* 0x00000000002c7947 */ /* 0x000fea0003800000 */
.L_x_118:
[----:B------:R-:W-:Y:S01]  /*7610*/  ISETP.NE.AND P0, PT, R58, RZ, PT ;  /* 0x000000ff3a00720c */ /* 0x000fe20003f05270 */
[----:B------:R-:W-:-:S12]  /*7620*/  BSSY.RECONVERGENT B0, `(.L_x_117) ;  /* 0x0000009000007945 */ /* 0x000fd80003800200 */
[----:B------:R-:W-:Y:S05]  /*7630*/  @P0 BRA `(.L_x_119) ;  /* 0x0000000000140947 */ /* 0x000fea0003800000 */
[----:B------:R-:W1:Y:S02]  /*7640*/  LDCU.64 UR4, c[0x0][0x888] ;  /* 0x00011100ff0477ac */ /* 0x000e640008000a00 */
[----:B-1----:R-:W-:-:S04]  /*7650*/  ISETP.NE.U32.AND P0, PT, RZ, UR4, PT ;  /* 0x00000004ff007c0c */ /* 0x002fc8000bf05070 */
[----:B------:R-:W-:-:S13]  /*7660*/  ISETP.NE.AND.EX P0, PT, RZ, UR5, PT, P0 ;  /* 0x00000005ff007c0c */ /* 0x000fda000bf05300 */
[----:B------:R-:W-:Y:S05]  /*7670*/  @!P0 EXIT ;  /* 0x000000000000894d */ /* 0x000fea0003800000 */
[----:B------:R-:W-:Y:S05]  /*7680*/  BRA `(.L_x_120) ;  /* 0x0000000000087947 */ /* 0x000fea0003800000 */
.L_x_119:
[----:B------:R-:W-:-:S13]  /*7690*/  FSETP.NEU.AND P0, PT, R26, RZ, PT ;  /* 0x000000ff1a00720b */ /* 0x000fda0003f0d000 */
[----:B------:R-:W-:Y:S05]  /*76a0*/  @!P0 EXIT ;  /* 0x000000000000894d */ /* 0x000fea0003800000 */
.L_x_120:
[----:B------:R-:W-:Y:S05]  /*76b0*/  BSYNC.RECONVERGENT B0 ;  /* 0x0000000000007941 */ /* 0x000fea0003800200 */
.L_x_117:
[----:B------:R-:W-:Y:S01]  /*76c0*/  ULEA UR4, UR52, UR44, 0x3 ;  /* 0x0000002c34047291 */ /* 0x000fe2000f8e18ff */
[----:B------:R-:W-:-:S04]  /*76d0*/  DEPBAR.LE SB0, 0x0 ;  /* 0x000080000000791a */ /* 0x000fc80000000000 */
[----:B------:R-:W-:-:S04]  /*76e0*/  UIADD3 UR4, UPT, UPT, UR4, 0x48, URZ ;  /* 0x0000004804047890 */ /* 0x000fc8000fffe0ff */
[----:B------:R-:W-:-:S09]  /*76f0*/  UPRMT UR4, UR54, 0x654, UR4 ;  /* 0x0000065436047896 */ /* 0x000fd20008000004 */
[----:B------:R-:W-:Y:S01]  /*7700*/  SYNCS.ARRIVE.TRANS64.RED.A1T0 RZ, [UR4], RZ ;  /* 0x000000ffffff79a7 */ /* 0x000fe20008100404 */
[----:B------:R-:W-:Y:S05]  /*7710*/  EXIT ;  /* 0x000000000000794d */ /* 0x000fea0003800000 */
.L_x_24:
[----:B--2---:R2:W3:Y:S02]  /*7720*/  SYNCS.PHASECHK.TRANS64.TRYWAIT P0, [R0+URZ+0xe0], R2 ;  /* 0x0000e002000075a7 */ /* 0x0044e400080011ff */
[----:B---3--:R-:W-:Y:S05]  /*7730*/  @!P0 NANOSLEEP.SYNCS 0x989680 ;  /* 0x009896800000895d */ /* 0x008fea0003900000 */
[----:B------:R-:W3:Y:S02]  /*7740*/  @!P0 SYNCS.PHASECHK.TRANS64 P0, [R0+URZ+0xe0], R2 ;  /* 0x0000e002000085a7 */ /* 0x000ee400080010ff */
[----:B---3--:R-:W-:Y:S05]  /*7750*/  @!P0 BRA `(.L_x_24) ;  /* 0xfffffffc00f08947 */ /* 0x008fea000383ffff */
[----:B------:R-:W-:Y:S05]  /*7760*/  BRA `(.L_x_121) ;  /* 0xffffffa000487947 */ /* 0x000fea000383ffff */
.L_x_27:
[----:B-1----:R-:W-:-:S07]  /*7770*/  MOV R0, UR33 ;  /* 0x0000002100007c02 */ /* 0x002fce0008000f00 */
.L_x_122:
[----:B-1----:R1:W2:Y:S02]  /*7780*/  SYNCS.PHASECHK.TRANS64.TRYWAIT P0, [R0+URZ+0x18], R3 ;  /* 0x00001803000075a7 */ /* 0x0022a400080011ff */
[----:B--2---:R-:W-:Y:S05]  /*7790*/  @!P0 NANOSLEEP.SYNCS 0x989680 ;  /* 0x009896800000895d */ /* 0x004fea0003900000 */
[----:B------:R-:W2:Y:S02]  /*77a0*/  @!P0 SYNCS.PHASECHK.TRANS64 P0, [R0+URZ+0x18], R3 ;  /* 0x00001803000085a7 */ /* 0x000ea400080010ff */
[----:B--2---:R-:W-:Y:S05]  /*77b0*/  @!P0 BRA `(.L_x_122) ;  /* 0xfffffffc00f08947 */ /* 0x004fea000383ffff */
[----:B------:R-:W-:Y:S05]  /*77c0*/  BRA `(.L_x_26) ;  /* 0xffffffa000907947 */ /* 0x000fea000383ffff */
.L_x_34:
[----:B-1----:R-:W-:-:S07]  /*77d0*/  MOV R0, UR17 ;  /* 0x0000001100007c02 */ /* 0x002fce0008000f00 */
.L_x_123:
[----:B-1----:R1:W2:Y:S02]  /*77e0*/  SYNCS.PHASECHK.TRANS64.TRYWAIT P0, [R0+URZ+0x18], R3 ;  /* 0x00001803000075a7 */ /* 0x0022a400080011ff */
[----:B--2---:R-:W-:Y:S05]  /*77f0*/  @!P0 NANOSLEEP.SYNCS 0x989680 ;  /* 0x009896800000895d */ /* 0x004fea0003900000 */
[----:B------:R-:W2:Y:S02]  /*7800*/  @!P0 SYNCS.PHASECHK.TRANS64 P0, [R0+URZ+0x18], R3 ;  /* 0x00001803000085a7 */ /* 0x000ea400080010ff */
[----:B--2---:R-:W-:Y:S05]  /*7810*/  @!P0 BRA `(.L_x_123) ;  /* 0xfffffffc00f08947 */ /* 0x004fea000383ffff */
[----:B------:R-:W-:Y:S05]  /*7820*/  BRA `(.L_x_33) ;  /* 0xffffffa4004c7947 */ /* 0x000fea000383ffff */
.L_x_39:
[----:B-1----:R1:W2:Y:S02]  /*7830*/  SYNCS.PHASECHK.TRANS64.TRYWAIT P0, [R3+URZ+0x70], R0 ;  /* 0x00007000030075a7 */ /* 0x0022a400080011ff */
[----:B--2---:R-:W-:Y:S05]  /*7840*/  @!P0 NANOSLEEP.SYNCS 0x989680 ;  /* 0x009896800000895d */ /* 0x004fea0003900000 */
[----:B------:R-:W2:Y:S02]  /*7850*/  @!P0 SYNCS.PHASECHK.TRANS64 P0, [R3+URZ+0x70], R0 ;  /* 0x00007000030085a7 */ /* 0x000ea400080010ff */
[----:B--2---:R-:W-:Y:S05]  /*7860*/  @!P0 BRA `(.L_x_39) ;  /* 0xfffffffc00f08947 */ /* 0x004fea000383ffff */
[----:B------:R-:W-:Y:S05]  /*7870*/  BRA `(.L_x_124) ;  /* 0xffffffa400f07947 */ /* 0x000fea000383ffff */
.L_x_43:
[----:B------:R-:W-:-:S07]  /*7880*/  MOV R0, UR4 ;  /* 0x0000000400007c02 */ /* 0x000fce0008000f00 */
.L_x_125:
[----:B-1----:R1:W2:Y:S02]  /*7890*/  SYNCS.PHASECHK.TRANS64.TRYWAIT P0, [R0+URZ], R2 ;  /* 0x00000002000075a7 */ /* 0x0022a400080011ff */
[----:B--2---:R-:W-:Y:S05]  /*78a0*/  @!P0 NANOSLEEP.SYNCS 0x989680 ;  /* 0x009896800000895d */ /* 0x004fea0003900000 */
[----:B------:R-:W2:Y:S02]  /*78b0*/  @!P0 SYNCS.PHASECHK.TRANS64 P0, [R0+URZ], R2 ;  /* 0x00000002000085a7 */ /* 0x000ea400080010ff */
[----:B--2---:R-:W-:Y:S05]  /*78c0*/  @!P0 BRA `(.L_x_125) ;  /* 0xfffffffc00f08947 */ /* 0x004fea000383ffff */
[----:B------:R-:W-:Y:S05]  /*78d0*/  BRA `(.L_x_126) ;  /* 0xffffffac009c7947 */ /* 0x000fea000383ffff */
.L_x_44:
[----:B------:R-:W-:-:S07]  /*78e0*/  MOV R0, UR5 ;  /* 0x0000000500007c02 */ /* 0x000fce0008000f00 */
.L_x_127:
[----:B-1----:R1:W2:Y:S02]  /*78f0*/  SYNCS.PHASECHK.TRANS64.TRYWAIT P0, [R0+URZ], R2 ;  /* 0x00000002000075a7 */ /* 0x0022a400080011ff */
[----:B--2---:R-:W-:Y:S05]  /*7900*/  @!P0 NANOSLEEP.SYNCS 0x989680 ;  /* 0x009896800000895d */ /* 0x004fea0003900000 */
[----:B------:R-:W2:Y:S02]  /*7910*/  @!P0 SYNCS.PHASECHK.TRANS64 P0, [R0+URZ], R2 ;  /* 0x00000002000085a7 */ /* 0x000ea400080010ff */
[----:B--2---:R-:W-:Y:S05]  /*7920*/  @!P0 BRA `(.L_x_127) ;  /* 0xfffffffc00f08947 */ /* 0x004fea000383ffff */
[----:B------:R-:W-:Y:S05]  /*7930*/  BRA `(.L_x_128) ;  /* 0xffffffac00a87947 */ /* 0x000fea000383ffff */
.L_x_47:
[----:B-1----:R1:W2:Y:S02]  /*7940*/  SYNCS.PHASECHK.TRANS64.TRYWAIT P0, [R2+URZ+0xd0], R4 ;  /* 0x0000d004020075a7 */ /* 0x0022a400080011ff */
[----:B--2---:R-:W-:Y:S05]  /*7950*/  @!P0 NANOSLEEP.SYNCS 0x989680 ;  /* 0x009896800000895d */ /* 0x004fea0003900000 */
[----:B------:R-:W2:Y:S02]  /*7960*/  @!P0 SYNCS.PHASECHK.TRANS64 P0, [R2+URZ+0xd0], R4 ;  /* 0x0000d004020085a7 */ /* 0x000ea400080010ff */
[----:B--2---:R-:W-:Y:S05]  /*7970*/  @!P0 BRA `(.L_x_47) ;  /* 0xfffffffc00f08947 */ /* 0x004fea000383ffff */
[----:B------:R-:W-:Y:S05]  /*7980*/  BRA `(.L_x_129) ;  /* 0xffffffb000047947 */ /* 0x000fea000383ffff */
.L_x_48:
[----:B------:R-:W-:-:S07]  /*7990*/  MOV R2, UR4 ;  /* 0x0000000400027c02 */ /* 0x000fce0008000f00 */
.L_x_130:
[----:B-1----:R1:W2:Y:S02]  /*79a0*/  SYNCS.PHASECHK.TRANS64.TRYWAIT P0, [R2+URZ+0x80], R5 ;  /* 0x00008005020075a7 */ /* 0x0022a400080011ff */
[----:B--2---:R-:W-:Y:S05]  /*79b0*/  @!P0 NANOSLEEP.SYNCS 0x989680 ;  /* 0x009896800000895d */ /* 0x004fea0003900000 */
[----:B------:R-:W2:Y:S02]  /*79c0*/  @!P0 SYNCS.PHASECHK.TRANS64 P0, [R2+URZ+0x80], R5 ;  /* 0x00008005020085a7 */ /* 0x000ea400080010ff */
[----:B--2---:R-:W-:Y:S05]  /*79d0*/  @!P0 BRA `(.L_x_130) ;  /* 0xfffffffc00f08947 */ /* 0x004fea000383ffff */
[----:B------:R-:W-:Y:S05]  /*79e0*/  BRA `(.L_x_131) ;  /* 0xffffffb000147947 */ /* 0x000fea000383ffff */
.L_x_49:
[----:B-1----:R1:W2:Y:S02]  /*79f0*/  SYNCS.PHASECHK.TRANS64.TRYWAIT P1, [R2+URZ+0x70], R4 ;  /* 0x00007004020075a7 */ /* 0x0022a400080211ff */
[----:B--2---:R-:W-:Y:S05]  /*7a00*/  @!P1 NANOSLEEP.SYNCS 0x989680 ;  /* 0x009896800000995d */ /* 0x004fea0003900000 */
[----:B------:R-:W2:Y:S02]  /*7a10*/  @!P1 SYNCS.PHASECHK.TRANS64 P1, [R2+URZ+0x70], R4 ;  /* 0x00007004020095a7 */ /* 0x000ea400080210ff */
[----:B--2---:R-:W-:Y:S05]  /*7a20*/  @!P1 BRA `(.L_x_49) ;  /* 0xfffffffc00f09947 */ /* 0x004fea000383ffff */
[----:B------:R-:W-:Y:S05]  /*7a30*/  BRA `(.L_x_132) ;  /* 0xffffffb000447947 */ /* 0x000fea000383ffff */
.L_x_52:
[----:B------:R-:W-:-:S07]  /*7a40*/  MOV R0, UR4 ;  /* 0x0000000400007c02 */ /* 0x000fce0008000f00 */
.L_x_133:
[----:B-1----:R1:W2:Y:S02]  /*7a50*/  SYNCS.PHASECHK.TRANS64.TRYWAIT P0, [R0+URZ+0x80], R2 ;  /* 0x00008002000075a7 */ /* 0x0022a400080011ff */
[----:B--2---:R-:W-:Y:S05]  /*7a60*/  @!P0 NANOSLEEP.SYNCS 0x989680 ;  /* 0x009896800000895d */ /* 0x004fea0003900000 */
[----:B------:R-:W2:Y:S02]  /*7a70*/  @!P0 SYNCS.PHASECHK.TRANS64 P0, [R0+URZ+0x80], R2 ;  /* 0x00008002000085a7 */ /* 0x000ea400080010ff */
[----:B--2---:R-:W-:Y:S05]  /*7a80*/  @!P0 BRA `(.L_x_133) ;  /* 0xfffffffc00f08947 */ /* 0x004fea000383ffff */
[----:B------:R-:W-:Y:S05]  /*7a90*/  BRA `(.L_x_51) ;  /* 0xffffffb000987947 */ /* 0x000fea000383ffff */
.L_x_59:
[----:B-1----:R1:W2:Y:S02]  /*7aa0*/  SYNCS.PHASECHK.TRANS64.TRYWAIT P1, [R0+URZ+0x70], R2 ;  /* 0x00007002000075a7 */ /* 0x0022a400080211ff */
[----:B--2---:R-:W-:Y:S05]  /*7ab0*/  @!P1 NANOSLEEP.SYNCS 0x989680 ;  /* 0x009896800000995d */ /* 0x004fea0003900000 */
[----:B------:R-:W2:Y:S02]  /*7ac0*/  @!P1 SYNCS.PHASECHK.TRANS64 P1, [R0+URZ+0x70], R2 ;  /* 0x00007002000095a7 */ /* 0x000ea400080210ff */
[----:B--2---:R-:W-:Y:S05]  /*7ad0*/  @!P1 BRA `(.L_x_59) ;  /* 0xfffffffc00f09947 */ /* 0x004fea000383ffff */
[----:B------:R-:W-:Y:S05]  /*7ae0*/  BRA `(.L_x_134) ;  /* 0xffffffb8000c7947 */ /* 0x000fea000383ffff */
.L_x_60:
[----:B------:R-:W-:-:S07]  /*7af0*/  MOV R2, UR31 ;  /* 0x0000001f00027c02 */ /* 0x000fce0008000f00 */
.L_x_135:
[----:B-1----:R1:W2:Y:S02]  /*7b00*/  SYNCS.PHASECHK.TRANS64.TRYWAIT P0, [R2+URZ+0xb0], R0 ;  /* 0x0000b000020075a7 */ /* 0x0022a400080011ff */
[----:B--2---:R-:W-:Y:S05]  /*7b10*/  @!P0 NANOSLEEP.SYNCS 0x989680 ;  /* 0x009896800000895d */ /* 0x004fea0003900000 */
[----:B------:R-:W2:Y:S02]  /*7b20*/  @!P0 SYNCS.PHASECHK.TRANS64 P0, [R2+URZ+0xb0], R0 ;  /* 0x0000b000020085a7 */ /* 0x000ea400080010ff */
[----:B--2---:R-:W-:Y:S05]  /*7b30*/  @!P0 BRA `(.L_x_135) ;  /* 0xfffffffc00f08947 */ /* 0x004fea000383ffff */
[----:B------:R-:W-:Y:S05]  /*7b40*/  BRA `(.L_x_136) ;  /* 0xffffffb8005c7947 */ /* 0x000fea000383ffff */
.L_x_63:
[----:B------:R-:W-:Y:S07]  /*7b50*/  MOV R0, UR5 ;  /* 0x0000000500007c02 */ /* 0x000fee0008000f00 */
.L_x_137:
[----:B-1----:R1:W2:Y:S02]  /*7b60*/  SYNCS.PHASECHK.TRANS64.TRYWAIT P0, [R0+URZ], R2 ;  /* 0x00000002000075a7 */ /* 0x0022a400080011ff */
[----:B--2---:R-:W-:Y:S05]  /*7b70*/  @!P0 NANOSLEEP.SYNCS 0x989680 ;  /* 0x009896800000895d */ /* 0x004fea0003900000 */
[----:B------:R-:W2:Y:S02]  /*7b80*/  @!P0 SYNCS.PHASECHK.TRANS64 P0, [R0+URZ], R2 ;  /* 0x00000002000085a7 */ /* 0x000ea400080010ff */
[----:B--2---:R-:W-:Y:S05]  /*7b90*/  @!P0 BRA `(.L_x_137) ;  /* 0xfffffffc00f08947 */ /* 0x004fea000383ffff */
[----:B------:R-:W-:Y:S05]  /*7ba0*/  BRA `(.L_x_62) ;  /* 0xffffffb800787947 */ /* 0x000fea000383ffff */
.L_x_66:
[----:B------:R-:W-:-:S07]  /*7bb0*/  MOV R0, UR4 ;  /* 0x0000000400007c02 */ /* 0x000fce0008000f00 */
.L_x_138:
[----:B--2---:R2:W4:Y:S02]  /*7bc0*/  SYNCS.PHASECHK.TRANS64.TRYWAIT P0, [R0+URZ], R2 ;  /* 0x00000002000075a7 */ /* 0x00452400080011ff */
[----:B----4-:R-:W-:Y:S05]  /*7bd0*/  @!P0 NANOSLEEP.SYNCS 0x989680 ;  /* 0x009896800000895d */ /* 0x010fea0003900000 */
[----:B------:R-:W4:Y:S02]  /*7be0*/  @!P0 SYNCS.PHASECHK.TRANS64 P0, [R0+URZ], R2 ;  /* 0x00000002000085a7 */ /* 0x000f2400080010ff */
[----:B----4-:R-:W-:Y:S05]  /*7bf0*/  @!P0 BRA `(.L_x_138) ;  /* 0xfffffffc00f08947 */ /* 0x010fea000383ffff */
[----:B------:R-:W-:Y:S05]  /*7c00*/  BRA `(.L_x_139) ;  /* 0xffffffbc00547947 */ /* 0x000fea000383ffff */
.L_x_67:
[----:B------:R-:W-:-:S07]  /*7c10*/  MOV R0, UR5 ;  /* 0x0000000500007c02 */ /* 0x000fce0008000f00 */
.L_x_140:
[----:B-1----:R1:W2:Y:S02]  /*7c20*/  SYNCS.PHASECHK.TRANS64.TRYWAIT P0, [R0+URZ], R3 ;  /* 0x00000003000075a7 */ /* 0x0022a400080011ff */
[----:B--2---:R-:W-:Y:S05]  /*7c30*/  @!P0 NANOSLEEP.SYNCS 0x989680 ;  /* 0x009896800000895d */ /* 0x004fea0003900000 */
[----:B------:R-:W2:Y:S02]  /*7c40*/  @!P0 SYNCS.PHASECHK.TRANS64 P0, [R0+URZ], R3 ;  /* 0x00000003000085a7 */ /* 0x000ea400080010ff */
[----:B--2---:R-:W-:Y:S05]  /*7c50*/  @!P0 BRA `(.L_x_140) ;  /* 0xfffffffc00f08947 */ /* 0x004fea000383ffff */
[----:B------:R-:W-:Y:S05]  /*7c60*/  BRA `(.L_x_141) ;  /* 0xffffffbc00607947 */ /* 0x000fea000383ffff */
.L_x_68:
[----:B------:R-:W-:-:S07]  /*7c70*/  MOV R0, UR5 ;  /* 0x0000000500007c02 */ /* 0x000fce0008000f00 */
.L_x_142:
[----:B-1----:R1:W2:Y:S02]  /*7c80*/  SYNCS.PHASECHK.TRANS64.TRYWAIT P0, [R0+URZ], R3 ;  /* 0x00000003000075a7 */ /* 0x0022a400080011ff */
[----:B--2---:R-:W-:Y:S05]  /*7c90*/  @!P0 NANOSLEEP.SYNCS 0x989680 ;  /* 0x009896800000895d */ /* 0x004fea0003900000 */
[----:B------:R-:W2:Y:S02]  /*7ca0*/  @!P0 SYNCS.PHASECHK.TRANS64 P0, [R0+URZ], R3 ;  /* 0x00000003000085a7 */ /* 0x000ea400080010ff */
[----:B--2---:R-:W-:Y:S05]  /*7cb0*/  @!P0 BRA `(.L_x_142) ;  /* 0xfffffffc00f08947 */ /* 0x004fea000383ffff */
[----:B------:R-:W-:Y:S05]  /*7cc0*/  BRA `(.L_x_143) ;  /* 0xffffffbc006c7947 */ /* 0x000fea000383ffff */
.L_x_69:
[----:B-1----:R-:W-:-:S07]  /*7cd0*/  MOV R0, UR4 ;  /* 0x0000000400007c02 */ /* 0x002fce0008000f00 */
.L_x_144:
[----:B-1----:R1:W2:Y:S02]  /*7ce0*/  SYNCS.PHASECHK.TRANS64.TRYWAIT P0, [R0+URZ], R2 ;  /* 0x00000002000075a7 */ /* 0x0022a400080011ff */
[----:B--2---:R-:W-:Y:S05]  /*7cf0*/  @!P0 NANOSLEEP.SYNCS 0x989680 ;  /* 0x009896800000895d */ /* 0x004fea0003900000 */
[----:B------:R-:W2:Y:S02]  /*7d00*/  @!P0 SYNCS.PHASECHK.TRANS64 P0, [R0+URZ], R2 ;  /* 0x00000002000085a7 */ /* 0x000ea400080010ff */
[----:B--2---:R-:W-:Y:S05]  /*7d10*/  @!P0 BRA `(.L_x_144) ;  /* 0xfffffffc00f08947 */ /* 0x004fea000383ffff */
[----:B------:R-:W-:Y:S05]  /*7d20*/  BRA `(.L_x_145) ;  /* 0xffffffbc00787947 */ /* 0x000fea000383ffff */
.L_x_74:
[----:B---3--:R3:W1:Y:S02]  /*7d30*/  SYNCS.PHASECHK.TRANS64.TRYWAIT P0, [R12+URZ+0x70], R0 ;  /* 0x000070000c0075a7 */ /* 0x00866400080011ff */
[----:B-1----:R-:W-:Y:S05]  /*7d40*/  @!P0 NANOSLEEP.SYNCS 0x989680 ;  /* 0x009896800000895d */ /* 0x002fea0003900000 */
[----:B------:R-:W1:Y:S02]  /*7d50*/  @!P0 SYNCS.PHASECHK.TRANS64 P0, [R12+URZ+0x70], R0 ;  /* 0x000070000c0085a7 */ /* 0x000e6400080010ff */
[----:B-1----:R-:W-:Y:S05]  /*7d60*/  @!P0 BRA `(.L_x_74) ;  /* 0xfffffffc00f08947 */ /* 0x002fea000383ffff */
[----:B------:R-:W-:Y:S05]  /*7d70*/  BRA `(.L_x_146) ;  /* 0xffffffc000887947 */ /* 0x000fea000383ffff */
.L_x_77:
[----:B-1----:R-:W-:Y:S07]  /*7d80*/  MOV R0, UR24 ;  /* 0x0000001800007c02 */ /* 0x002fee0008000f00 */
.L_x_147:
[----:B-1----:R1:W2:Y:S02]  /*7d90*/  SYNCS.PHASECHK.TRANS64.TRYWAIT P2, [R0+URZ+0x68], R6 ;  /* 0x00006806000075a7 */ /* 0x0022a400080411ff */
[----:B--2---:R-:W-:Y:S05]  /*7da0*/  @!P2 NANOSLEEP.SYNCS 0x989680 ;  /* 0x009896800000a95d */ /* 0x004fea0003900000 */
[----:B------:R-:W2:Y:S02]  /*7db0*/  @!P2 SYNCS.PHASECHK.TRANS64 P2, [R0+URZ+0x68], R6 ;  /* 0x000068060000a5a7 */ /* 0x000ea400080410ff */
[----:B--2---:R-:W-:Y:S05]  /*7dc0*/  @!P2 BRA `(.L_x_147) ;  /* 0xfffffffc00f0a947 */ /* 0x004fea000383ffff */
[----:B------:R-:W-:Y:S05]  /*7dd0*/  BRA `(.L_x_76) ;  /* 0xffffffc400ec7947 */ /* 0x000fea000383ffff */
.L_x_80:
[----:B------:R-:W-:Y:S07]  /*7de0*/  MOV R0, UR4 ;  /* 0x0000000400007c02 */ /* 0x000fee0008000f00 */
.L_x_148:
[----:B-1----:R1:W2:Y:S02]  /*7df0*/  SYNCS.PHASECHK.TRANS64.TRYWAIT P0, [R0+URZ+0x48], R9 ;  /* 0x00004809000075a7 */ /* 0x0022a400080011ff */
[----:B--2---:R-:W-:Y:S05]  /*7e00*/  @!P0 NANOSLEEP.SYNCS 0x989680 ;  /* 0x009896800000895d */ /* 0x004fea0003900000 */
[----:B------:R-:W2:Y:S02]  /*7e10*/  @!P0 SYNCS.PHASECHK.TRANS64 P0, [R0+URZ+0x48], R9 ;  /* 0x00004809000085a7 */ /* 0x000ea400080010ff */
[----:B--2---:R-:W-:Y:S05]  /*7e20*/  @!P0 BRA `(.L_x_148) ;  /* 0xfffffffc00f08947 */ /* 0x004fea000383ffff */
[----:B------:R-:W-:Y:S05]  /*7e30*/  BRA `(.L_x_149) ;  /* 0xffffffc8004c7947 */ /* 0x000fea000383ffff */
.L_x_81:
[----:B------:R-:W-:Y:S07]  /*7e40*/  MOV R6, UR5 ;  /* 0x0000000500067c02 */ /* 0x000fee0008000f00 */
.L_x_150:
[----:B-1----:R1:W2:Y:S02]  /*7e50*/  SYNCS.PHASECHK.TRANS64.TRYWAIT P0, [R6+URZ+0x48], R0 ;  /* 0x00004800060075a7 */ /* 0x0022a400080011ff */
[----:B--2---:R-:W-:Y:S05]  /*7e60*/  @!P0 NANOSLEEP.SYNCS 0x989680 ;  /* 0x009896800000895d */ /* 0x004fea0003900000 */
[----:B------:R-:W2:Y:S02]  /*7e70*/  @!P0 SYNCS.PHASECHK.TRANS64 P0, [R6+URZ+0x48], R0 ;  /* 0x00004800060085a7 */ /* 0x000ea400080010ff */
[----:B--2---:R-:W-:Y:S05]  /*7e80*/  @!P0 BRA `(.L_x_150) ;  /* 0xfffffffc00f08947 */ /* 0x004fea000383ffff */
[----:B------:R-:W-:Y:S05]  /*7e90*/  BRA `(.L_x_151) ;  /* 0xffffffc800a87947 */ /* 0x000fea000383ffff */
.L_x_83:
[----:B------:R-:W-:-:S07]  /*7ea0*/  MOV R0, UR4 ;  /* 0x0000000400007c02 */ /* 0x000fce0008000f00 */
.L_x_152:
[----:B-1----:R1:W2:Y:S02]  /*7eb0*/  SYNCS.PHASECHK.TRANS64.TRYWAIT P0, [R0+URZ], R2 ;  /* 0x00000002000075a7 */ /* 0x0022a400080011ff */
[----:B--2---:R-:W-:Y:S05]  /*7ec0*/  @!P0 NANOSLEEP.SYNCS 0x989680 ;  /* 0x009896800000895d */ /* 0x004fea0003900000 */
[----:B------:R-:W2:Y:S02]  /*7ed0*/  @!P0 SYNCS.PHASECHK.TRANS64 P0, [R0+URZ], R2 ;  /* 0x00000002000085a7 */ /* 0x000ea400080010ff */
[----:B--2---:R-:W-:Y:S05]  /*7ee0*/  @!P0 BRA `(.L_x_152) ;  /* 0xfffffffc00f08947 */ /* 0x004fea000383ffff */
[----:B------:R-:W-:Y:S05]  /*7ef0*/  BRA `(.L_x_153) ;  /* 0xffffffcc00387947 */ /* 0x000fea000383ffff */
.L_x_84:
[----:B------:R-:W-:-:S07]  /*7f00*/  MOV R0, UR5 ;  /* 0x0000000500007c02 */ /* 0x000fce0008000f00 */
.L_x_154:
[----:B-1----:R1:W2:Y:S02]  /*7f10*/  SYNCS.PHASECHK.TRANS64.TRYWAIT P0, [R0+URZ], R2 ;  /* 0x00000002000075a7 */ /* 0x0022a400080011ff */
[----:B--2---:R-:W-:Y:S05]  /*7f20*/  @!P0 NANOSLEEP.SYNCS 0x989680 ;  /* 0x009896800000895d */ /* 0x004fea0003900000 */
[----:B------:R-:W2:Y:S02]  /*7f30*/  @!P0 SYNCS.PHASECHK.TRANS64 P0, [R0+URZ], R2 ;  /* 0x00000002000085a7 */ /* 0x000ea400080010ff */
[----:B--2---:R-:W-:Y:S05]  /*7f40*/  @!P0 BRA `(.L_x_154) ;  /* 0xfffffffc00f08947 */ /* 0x004fea000383ffff */
[----:B------:R-:W-:Y:S05]  /*7f50*/  BRA `(.L_x_155) ;  /* 0xffffffcc00447947 */ /* 0x000fea000383ffff */
.L_x_86:
[----:B-1----:R1:W2:Y:S02]  /*7f60*/  SYNCS.PHASECHK.TRANS64.TRYWAIT P0, [R0+URZ+0x70], R2 ;  /* 0x00007002000075a7 */ /* 0x0022a400080011ff */
[----:B--2---:R-:W-:Y:S05]  /*7f70*/  @!P0 NANOSLEEP.SYNCS 0x989680 ;  /* 0x009896800000895d */ /* 0x004fea0003900000 */
[----:B------:R-:W2:Y:S02]  /*7f80*/  @!P0 SYNCS.PHASECHK.TRANS64 P0, [R0+URZ+0x70], R2 ;  /* 0x00007002000085a7 */ /* 0x000ea400080010ff */
[----:B--2---:R-:W-:Y:S05]  /*7f90*/  @!P0 BRA `(.L_x_86) ;  /* 0xfffffffc00f08947 */ /* 0x004fea000383ffff */
[----:B------:R-:W-:Y:S05]  /*7fa0*/  BRA `(.L_x_156) ;  /* 0xffffffd000347947 */ /* 0x000fea000383ffff */
.L_x_96:
[----:B-1----:R1:W3:Y:S02]  /*7fb0*/  SYNCS.PHASECHK.TRANS64.TRYWAIT P1, [R2+URZ+0x30], R0 ;  /* 0x00003000020075a7 */ /* 0x0022e400080211ff */
[----:B---3--:R-:W-:Y:S05]  /*7fc0*/  @!P1 NANOSLEEP.SYNCS 0x989680 ;  /* 0x009896800000995d */ /* 0x008fea0003900000 */
[----:B------:R-:W3:Y:S02]  /*7fd0*/  @!P1 SYNCS.PHASECHK.TRANS64 P1, [R2+URZ+0x30], R0 ;  /* 0x00003000020095a7 */ /* 0x000ee400080210ff */
[----:B---3--:R-:W-:Y:S05]  /*7fe0*/  @!P1 BRA `(.L_x_96) ;  /* 0xfffffffc00f09947 */ /* 0x008fea000383ffff */
[----:B------:R-:W-:Y:S05]  /*7ff0*/  BRA `(.L_x_95) ;  /* 0xffffffdc00b47947 */ /* 0x000fea000383ffff */
.L_x_98:
[----:B--2---:R2:W3:Y:S02]  /*8000*/  SYNCS.PHASECHK.TRANS64.TRYWAIT P0, [R71+URZ+0x90], R3 ;  /* 0x00009003470075a7 */ /* 0x0044e400080011ff */
[----:B---3--:R-:W-:Y:S05]  /*8010*/  @!P0 NANOSLEEP.SYNCS 0x989680 ;  /* 0x009896800000895d */ /* 0x008fea0003900000 */
[----:B------:R-:W3:Y:S02]  /*8020*/  @!P0 SYNCS.PHASECHK.TRANS64 P0, [R71+URZ+0x90], R3 ;  /* 0x00009003470085a7 */ /* 0x000ee400080010ff */
[----:B---3--:R-:W-:Y:S05]  /*8030*/  @!P0 BRA `(.L_x_98) ;  /* 0xfffffffc00f08947 */ /* 0x008fea000383ffff */
[----:B------:R-:W-:Y:S05]  /*8040*/  BRA `(.L_x_97) ;  /* 0xffffffe0002c7947 */ /* 0x000fea000383ffff */
.L_x_109:
[----:B-1----:R1:W2:Y:S02]  /*8050*/  SYNCS.PHASECHK.TRANS64.TRYWAIT P0, [R2+URZ+0x30], R74 ;  /* 0x0000304a020075a7 */ /* 0x0022a400080011ff */
[----:B--2---:R-:W-:Y:S05]  /*8060*/  @!P0 NANOSLEEP.SYNCS 0x989680 ;  /* 0x009896800000895d */ /* 0x004fea0003900000 */
[----:B------:R-:W2:Y:S02]  /*8070*/  @!P0 SYNCS.PHASECHK.TRANS64 P0, [R2+URZ+0x30], R74 ;  /* 0x0000304a020085a7 */ /* 0x000ea400080010ff */
[----:B--2---:R-:W-:Y:S05]  /*8080*/  @!P0 BRA `(.L_x_109) ;  /* 0xfffffffc00f08947 */ /* 0x004fea000383ffff */
[----:B------:R-:W-:Y:S05]  /*8090*/  BRA `(.L_x_108) ;  /* 0xffffffe800787947 */ /* 0x000fea000383ffff */
        .weak           $__internal_0_$__cuda_sm10x_tcgen05_guardrail_trap_col_being_dealloced_not_returned_by_alloc
        .type           $__internal_0_$__cuda_sm10x_tcgen05_guardrail_trap_col_being_dealloced_not_returned_by_alloc,@function
        .size           $__internal_0_$__cuda_sm10x_tcgen05_guardrail_trap_col_being_dealloced_not_returned_by_alloc,($__internal_1_$__cuda_sm10x_tcgen05_guardrail_trap_phase_invalid_during_alloc - $__internal_0_$__cuda_sm10x_tcgen05_guardrail_trap_col_being_dealloced_not_returned_by_alloc)
$__internal_0_$__cuda_sm10x_tcgen05_guardrail_trap_col_being_dealloced_not_returned_by_alloc:
[----:B------:R-:W-:Y:S05]  /*80a0*/  BPT.TRAP 0x1 ;  /* 0x000000040000795c */ /* 0x000fea0000300000 */
[----:B------:R-:W-:-:S04]  /*80b0*/  HFMA2 R3, -RZ, RZ, 0, 0 ;  /* 0x00000000ff037431 */ /* 0x000fc800000001ff */
[----:B------:R-:W-:Y:S05]  /*80c0*/  RET.REL.NODEC R2 `(_ZN7cutlass13device_kernelINS_4gemm6kernel13GemmUniversalIN4cute5tupleIJiiiiEEENS1_10collective13CollectiveMmaINS1_35MainloopSm100TmaUmmaWarpSpecializedILi3ELi2ELi4ENS5_IJNS4_1CILi1EEENSA_ILi2EEESB_EEEEENS5_IJNSA_ILi64EEESF_NSA_ILi32EEEEEENS_10tfloat32_tENS5_IJlSB_lEEESI_SJ_NS4_8TiledMMAINS4_8MMA_AtomIJNS4_17SM100_MMA_TF32_SSISI_SI_fLi64ELi64ELNS4_4UMMA5MajorE0ELSO_0ELNSN_7ScaleInE0ELSP_0EEEEEENS4_6LayoutINS5_IJSB_SB_SB_EEENS5_IJNSA_ILi0EEESU_SU_EEEEENS5_IJNS4_10UnderscoreESX_SX_EEEEENS4_23SM90_TMA_LOAD_MULTICASTENS4_14ComposedLayoutINS4_7SwizzleILi3ELi4ELi3EEENS4_18smem_ptr_flag_bitsILi32EEENSS_INS5_IJNSA_ILi8EEESG_EEENS5_IJSG_SB_EEEEEEEvNS4_8identityENS4_13SM90_TMA_LOADES1A_vS1B_EENS_8epilogue10collective18CollectiveEpilogueINS1E_23Sm100TmaWarpSpecializedILi3ELi2ELi16ELb1ELb0EEEJSH_NS5_IJNSS_ISF_SB_EENSS_ISG_SB_EEEEESI_SJ_SI_SJ_NS1E_6fusion15FusionCallbacksIS1I_NS1M_17LinearCombinationISI_fSI_fLNS_15FloatRoundStyleE2EEESH_S1L_JEEENS4_5SM1004TMEM4LOAD26SM100_TMEM_LOAD_16dp128b8xES1C_S1A_NS4_17SM75_U32x4_LDSM_NENS4_14SM90_TMA_STOREES1A_NS4_17SM90_U32x4_STSM_NENS4_39AutoVectorizingCopyWithAssumedAlignmentILi128EEEEEEvvEEEEvNT_6ParamsE) ;  /* 0xffffff7c02cc7950 */ /* 0x000fea0003c3ffff */
        .weak           $__internal_1_$__cuda_sm10x_tcgen05_guardrail_trap_phase_invalid_during_alloc
        .type           $__internal_1_$__cuda_sm10x_tcgen05_guardrail_trap_phase_invalid_during_alloc,@function
        .size           $__internal_1_$__cuda_sm10x_tcgen05_guardrail_trap_phase_invalid_during_alloc,($__internal_2_$__cuda_sm10x_tcgen05_guardrail_trap_unallocated_columns_being_dealloced - $__internal_1_$__cuda_sm10x_tcgen05_guardrail_trap_phase_invalid_during_alloc)
$__internal_1_$__cuda_sm10x_tcgen05_guardrail_trap_phase_invalid_during_alloc:
[----:B------:R-:W-:Y:S05]  /*80d0*/  BPT.TRAP 0x1 ;  /* 0x000000040000795c */ /* 0x000fea0000300000 */
[----:B------:R-:W-:-:S04]  /*80e0*/  MOV R5, 0x0 ;  /* 0x0000000000057802 */ /* 0x000fc80000000f00 */
[----:B------:R-:W-:Y:S05]  /*80f0*/  RET.REL.NODEC R4 `(_ZN7cutlass13device_kernelINS_4gemm6kernel13GemmUniversalIN4cute5tupleIJiiiiEEENS1_10collective13CollectiveMmaINS1_35MainloopSm100TmaUmmaWarpSpecializedILi3ELi2ELi4ENS5_IJNS4_1CILi1EEENSA_ILi2EEESB_EEEEENS5_IJNSA_ILi64EEESF_NSA_ILi32EEEEEENS_10tfloat32_tENS5_IJlSB_lEEESI_SJ_NS4_8TiledMMAINS4_8MMA_AtomIJNS4_17SM100_MMA_TF32_SSISI_SI_fLi64ELi64ELNS4_4UMMA5MajorE0ELSO_0ELNSN_7ScaleInE0ELSP_0EEEEEENS4_6LayoutINS5_IJSB_SB_SB_EEENS5_IJNSA_ILi0EEESU_SU_EEEEENS5_IJNS4_10UnderscoreESX_SX_EEEEENS4_23SM90_TMA_LOAD_MULTICASTENS4_14ComposedLayoutINS4_7SwizzleILi3ELi4ELi3EEENS4_18smem_ptr_flag_bitsILi32EEENSS_INS5_IJNSA_ILi8EEESG_EEENS5_IJSG_SB_EEEEEEEvNS4_8identityENS4_13SM90_TMA_LOADES1A_vS1B_EENS_8epilogue10collective18CollectiveEpilogueINS1E_23Sm100TmaWarpSpecializedILi3ELi2ELi16ELb1ELb0EEEJSH_NS5_IJNSS_ISF_SB_EENSS_ISG_SB_EEEEESI_SJ_SI_SJ_NS1E_6fusion15FusionCallbacksIS1I_NS1M_17LinearCombinationISI_fSI_fLNS_15FloatRoundStyleE2EEESH_S1L_JEEENS4_5SM1004TMEM4LOAD26SM100_TMEM_LOAD_16dp128b8xES1C_S1A_NS4_17SM75_U32x4_LDSM_NENS4_14SM90_TMA_STOREES1A_NS4_17SM90_U32x4_STSM_NENS4_39AutoVectorizingCopyWithAssumedAlignmentILi128EEEEEEvvEEEEvNT_6ParamsE) ;  /* 0xffffff7c04c07950 */ /* 0x000fea0003c3ffff */
        .weak           $__internal_2_$__cuda_sm10x_tcgen05_guardrail_trap_unallocated_columns_being_dealloced
        .type           $__internal_2_$__cuda_sm10x_tcgen05_guardrail_trap_unallocated_columns_being_dealloced,@function
        .size           $__internal_2_$__cuda_sm10x_tcgen05_guardrail_trap_unallocated_columns_being_dealloced,(.L_x_158 - $__internal_2_$__cuda_sm10x_tcgen05_guardrail_trap_unallocated_columns_being_dealloced)
$__internal_2_$__cuda_sm10x_tcgen05_guardrail_trap_unallocated_columns_being_dealloced:
[----:B------:R-:W-:Y:S05]  /*8100*/  BPT.TRAP 0x1 ;  /* 0x000000040000795c */ /* 0x000fea0000300000 */
[----:B------:R-:W-:-:S04]  /*8110*/  HFMA2 R3, -RZ, RZ, 0, 0 ;  /* 0x00000000ff037431 */ /* 0x000fc800000001ff */
[----:B------:R-:W-:Y:S05]  /*8120*/  RET.REL.NODEC R2 `(_ZN7cutlass13device_kernelINS_4gemm6kernel13GemmUniversalIN4cute5tupleIJiiiiEEENS1_10collective13CollectiveMmaINS1_35MainloopSm100TmaUmmaWarpSpecializedILi3ELi2ELi4ENS5_IJNS4_1CILi1EEENSA_ILi2EEESB_EEEEENS5_IJNSA_ILi64EEESF_NSA_ILi32EEEEEENS_10tfloat32_tENS5_IJlSB_lEEESI_SJ_NS4_8TiledMMAINS4_8MMA_AtomIJNS4_17SM100_MMA_TF32_SSISI_SI_fLi64ELi64ELNS4_4UMMA5MajorE0ELSO_0ELNSN_7ScaleInE0ELSP_0EEEEEENS4_6LayoutINS5_IJSB_SB_SB_EEENS5_IJNSA_ILi0EEESU_SU_EEEEENS5_IJNS4_10UnderscoreESX_SX_EEEEENS4_23SM90_TMA_LOAD_MULTICASTENS4_14ComposedLayoutINS4_7SwizzleILi3ELi4ELi3EEENS4_18smem_ptr_flag_bitsILi32EEENSS_INS5_IJNSA_ILi8EEESG_EEENS5_IJSG_SB_EEEEEEEvNS4_8identityENS4_13SM90_TMA_LOADES1A_vS1B_EENS_8epilogue10collective18CollectiveEpilogueINS1E_23Sm100TmaWarpSpecializedILi3ELi2ELi16ELb1ELb0EEEJSH_NS5_IJNSS_ISF_SB_EENSS_ISG_SB_EEEEESI_SJ_SI_SJ_NS1E_6fusion15FusionCallbacksIS1I_NS1M_17LinearCombinationISI_fSI_fLNS_15FloatRoundStyleE2EEESH_S1L_JEEENS4_5SM1004TMEM4LOAD26SM100_TMEM_LOAD_16dp128b8xES1C_S1A_NS4_17SM75_U32x4_LDSM_NENS4_14SM90_TMA_STOREES1A_NS4_17SM90_U32x4_STSM_NENS4_39AutoVectorizingCopyWithAssumedAlignmentILi128EEEEEEvvEEEEvNT_6ParamsE) ;  /* 0xffffff7c02b47950 */ /* 0x000fea0003c3ffff */
.L_x_157:
[----:B------:R-:W-:-:S00]  /*8130*/  BRA `(.L_x_157) ;  /* 0xfffffffc00fc7947 */ /* 0x000fc0000383ffff */
[----:B------:R-:W-:-:S00]  /*8140*/  NOP ;  /* 0x0000000000007918 */ /* 0x000fc00000000000 */
        /* <DEDUP_REMOVED lines=11> */
.L_x_158:


//--------------------- .nv.global.init           --------------------------
	.section	.nv.global.init,"aw",@progbits
.nv.global.init:
	.type		$str$27,@object
	.size		$str$27,($str$28 - $str$27)
$str$27:
        /*0000*/ 	.byte	0x28, 0x61, 0x64, 0x64, 0x72, 0x65, 0x73, 0x73, 0x20, 0x26, 0x20, 0x6d, 0x61, 0x73, 0x6b, 0x29
        /*0010*/ 	.byte	0x20, 0x3d, 0x3d, 0x20, 0x30, 0x00
	.type		$str$28,@object
	.size		$str$28,($str$26 - $str$28)
$str$28:
        /*0016*/ 	.byte	0x2f, 0x74, 0x6d, 0x70, 0x2f, 0x63, 0x75, 0x74, 0x6c, 0x61, 0x73, 0x73, 0x5f, 0x73, 0x77, 0x65
        /*0026*/ 	.byte	0x65, 0x70, 0x5f, 0x73, 0x72, 0x63, 0x2f, 0x69, 0x6e, 0x63, 0x6c, 0x75, 0x64, 0x65, 0x2f, 0x63
        /*0036*/ 	.byte	0x75, 0x74, 0x65, 0x2f, 0x70, 0x6f, 0x69, 0x6e, 0x74, 0x65, 0x72, 0x5f, 0x66, 0x6c, 0x61, 0x67
        /*0046*/ 	.byte	0x67, 0x65, 0x64, 0x2e, 0x68, 0x70, 0x70, 0x00
	.type		$str$26,@object
	.size		$str$26,($str$25 - $str$26)
$str$26:
        /*004e*/ 	.byte	0x2f, 0x74, 0x6d, 0x70, 0x2f, 0x63, 0x75, 0x74, 0x6c, 0x61, 0x73, 0x73, 0x5f, 0x73, 0x77, 0x65
        /*005e*/ 	.byte	0x65, 0x70, 0x5f, 0x73, 0x72, 0x63, 0x2f, 0x69, 0x6e, 0x63, 0x6c, 0x75, 0x64, 0x65, 0x2f, 0x63
        /*006e*/ 	.byte	0x75, 0x74, 0x65, 0x2f, 0x61, 0x74, 0x6f, 0x6d, 0x2f, 0x63, 0x6f, 0x70, 0x79, 0x5f, 0x74, 0x72
        /*007e*/ 	.byte	0x61, 0x69, 0x74, 0x73, 0x5f, 0x73, 0x6d, 0x31, 0x30, 0x30, 0x2e, 0x68, 0x70, 0x70, 0x00
	.type		$str$25,@object
	.size		$str$25,(__unnamed_1 - $str$25)
$str$25:
        /*008d*/ 	.byte	0x28, 0x28, 0x75, 0x69, 0x6e, 0x74, 0x33, 0x32, 0x5f, 0x74, 0x28, 0x74, 0x68, 0x72, 0x65, 0x61
        /*009d*/ 	.byte	0x64, 0x49, 0x64, 0x78, 0x2e, 0x78, 0x29, 0x20, 0x2f, 0x20, 0x33, 0x32, 0x29, 0x20, 0x25, 0x20
        /*00ad*/ 	.byte	0x34, 0x29, 0x20, 0x3d, 0x3d, 0x20, 0x28, 0x28, 0x28, 0x74, 0x6d, 0x65, 0x6d, 0x5f, 0x61, 0x64
        /*00bd*/ 	.byte	0x64, 0x72, 0x20, 0x3e, 0x3e, 0x20, 0x31, 0x36, 0x29, 0x20, 0x2f, 0x20, 0x33, 0x32, 0x29, 0x20
        /*00cd*/ 	.byte	0x25, 0x20, 0x34, 0x29, 0x00
	.type		__unnamed_1,@object
	.size		__unnamed_1,(__unnamed_2 - __unnamed_1)
__unnamed_1:
        /*00d2*/ 	.byte	0x61, 0x75, 0x74, 0x6f, 0x20, 0x63, 0x75, 0x74, 0x65, 0x3a, 0x3a, 0x61, 0x73, 0x5f, 0x70, 0x6f
        /* <DEDUP_REMOVED lines=24> */
        /*0262*/ 	.byte	0x30, 0x34, 0x38, 0x3e, 0x3e, 0x3e, 0x3e, 0x5d, 0x00
	.type		__unnamed_2,@object
	.size		__unnamed_2,(.L_2 - __unnamed_2)
__unnamed_2:
        /* <DEDUP_REMOVED lines=45> */
        /*053b*/ 	.byte	0x3e, 0x3e, 0x3e, 0x5d, 0x00
.L_2:


//--------------------- .nv.shared._ZN7cutlass13device_kernelINS_4gemm6kernel13GemmUniversalIN4cute5tupleIJiiiiEEENS1_10collective13CollectiveMmaINS1_35MainloopSm100TmaUmmaWarpSpecializedILi3ELi2ELi4ENS5_IJNS4_1CILi1EEENSA_ILi2EEESB_EEEEENS5_IJNSA_ILi64EEESF_NSA_ILi32EEEEEENS_10tfloat32_tENS5_IJlSB_lEEESI_SJ_NS4_8TiledMMAINS4_8MMA_AtomIJNS4_17SM100_MMA_TF32_SSISI_SI_fLi64ELi64ELNS4_4UMMA5MajorE0ELSO_0ELNSN_7ScaleInE0ELSP_0EEEEEENS4_6LayoutINS5_IJSB_SB_SB_EEENS5_IJNSA_ILi0EEESU_SU_EEEEENS5_IJNS4_10UnderscoreESX_SX_EEEEENS4_23SM90_TMA_LOAD_MULTICASTENS4_14ComposedLayoutINS4_7SwizzleILi3ELi4ELi3EEENS4_18smem_ptr_flag_bitsILi32EEENSS_INS5_IJNSA_ILi8EEESG_EEENS5_IJSG_SB_EEEEEEEvNS4_8identityENS4_13SM90_TMA_LOADES1A_vS1B_EENS_8epilogue10collective18CollectiveEpilogueINS1E_23Sm100TmaWarpSpecializedILi3ELi2ELi16ELb1ELb0EEEJSH_NS5_IJNSS_ISF_SB_EENSS_ISG_SB_EEEEESI_SJ_SI_SJ_NS1E_6fusion15FusionCallbacksIS1I_NS1M_17LinearCombinationISI_fSI_fLNS_15FloatRoundStyleE2EEESH_S1L_JEEENS4_5SM1004TMEM4LOAD26SM100_TMEM_LOAD_16dp128b8xES1C_S1A_NS4_17SM75_U32x4_LDSM_NENS4_14SM90_TMA_STOREES1A_NS4_17SM90_U32x4_STSM_NENS4_39AutoVectorizingCopyWithAssumedAlignmentILi128EEEEEEvvEEEEvNT_6ParamsE --------------------------
	.section	.nv.shared._ZN7cutlass13device_kernelINS_4gemm6kernel13GemmUniversalIN4cute5tupleIJiiiiEEENS1_10collective13CollectiveMmaINS1_35MainloopSm100TmaUmmaWarpSpecializedILi3ELi2ELi4ENS5_IJNS4_1CILi1EEENSA_ILi2EEESB_EEEEENS5_IJNSA_ILi64EEESF_NSA_ILi32EEEEEENS_10tfloat32_tENS5_IJlSB_lEEESI_SJ_NS4_8TiledMMAINS4_8MMA_AtomIJNS4_17SM100_MMA_TF32_SSISI_SI_fLi64ELi64ELNS4_4UMMA5MajorE0ELSO_0ELNSN_7ScaleInE0ELSP_0EEEEEENS4_6LayoutINS5_IJSB_SB_SB_EEENS5_IJNSA_ILi0EEESU_SU_EEEEENS5_IJNS4_10UnderscoreESX_SX_EEEEENS4_23SM90_TMA_LOAD_MULTICASTENS4_14ComposedLayoutINS4_7SwizzleILi3ELi4ELi3EEENS4_18smem_ptr_flag_bitsILi32EEENSS_INS5_IJNSA_ILi8EEESG_EEENS5_IJSG_SB_EEEEEEEvNS4_8identityENS4_13SM90_TMA_LOADES1A_vS1B_EENS_8epilogue10collective18CollectiveEpilogueINS1E_23Sm100TmaWarpSpecializedILi3ELi2ELi16ELb1ELb0EEEJSH_NS5_IJNSS_ISF_SB_EENSS_ISG_SB_EEEEESI_SJ_SI_SJ_NS1E_6fusion15FusionCallbacksIS1I_NS1M_17LinearCombinationISI_fSI_fLNS_15FloatRoundStyleE2EEESH_S1L_JEEENS4_5SM1004TMEM4LOAD26SM100_TMEM_LOAD_16dp128b8xES1C_S1A_NS4_17SM75_U32x4_LDSM_NENS4_14SM90_TMA_STOREES1A_NS4_17SM90_U32x4_STSM_NENS4_39AutoVectorizingCopyWithAssumedAlignmentILi128EEEEEEvvEEEEvNT_6ParamsE,"aw",@nobits
	.sectionflags	@""
	.align	16
	.zero		1024


//--------------------- .nv.shared.reserved.0     --------------------------
	.section	.nv.shared.reserved.0,"aw",@nobits
	.weak		__nv_reservedSMEM_offset_0_alias
	.size		__nv_reservedSMEM_offset_0_alias, 0, 64
	.other		__nv_reservedSMEM_offset_0_alias,@"STO_CUDA_RESERVED_SHARED STV_DEFAULT"
__nv_reservedSMEM_offset_0_alias:
	.zero		0
.nv.shared.reserved.0:
	.zero		64
	.weak		__nv_reservedSMEM_tcgen05_partition
	.type		__nv_reservedSMEM_tcgen05_partition,@object
	.size		__nv_reservedSMEM_tcgen05_partition,(.L_0 - __nv_reservedSMEM_tcgen05_partition)
__nv_reservedSMEM_tcgen05_partition:
	.zero		32
.L_0:


//--------------------- .nv.global                --------------------------
	.section	.nv.global,"aw",@nobits
.nv.global:
	.type		_ZN39_INTERNAL_324564d8_4_k_cu_fbb35037_92544cute1_E,@object
	.size		_ZN39_INTERNAL_324564d8_4_k_cu_fbb35037_92544cute1_E,(_ZN39_INTERNAL_324564d8_4_k_cu_fbb35037_92544cuda3std3__45__cpo6cbeginE - _ZN39_INTERNAL_324564d8_4_k_cu_fbb35037_92544cute1_E)
_ZN39_INTERNAL_324564d8_4_k_cu_fbb35037_92544cute1_E:
	.zero		1
	.type		_ZN39_INTERNAL_324564d8_4_k_cu_fbb35037_92544cuda3std3__45__cpo6cbeginE,@object
	.size		_ZN39_INTERNAL_324564d8_4_k_cu_fbb35037_92544cuda3std3__45__cpo6cbeginE,(_ZN39_INTERNAL_324564d8_4_k_cu_fbb35037_92544cuda3std3__48in_placeE - _ZN39_INTERNAL_324564d8_4_k_cu_fbb35037_92544cuda3std3__45__cpo6cbeginE)
_ZN39_INTERNAL_324564d8_4_k_cu_fbb35037_92544cuda3std3__45__cpo6cbeginE:
	.zero		1
	.type		_ZN39_INTERNAL_324564d8_4_k_cu_fbb35037_92544cuda3std3__48in_placeE,@object
	.size		_ZN39_INTERNAL_324564d8_4_k_cu_fbb35037_92544cuda3std3__48in_placeE,(_ZN39_INTERNAL_324564d8_4_k_cu_fbb35037_92544cuda3std6ranges3__45__cpo9iter_moveE - _ZN39_INTERNAL_324564d8_4_k_cu_fbb35037_92544cuda3std3__48in_placeE)
_ZN39_INTERNAL_324564d8_4_k_cu_fbb35037_92544cuda3std3__48in_placeE:
	.zero		1
	.type		_ZN39_INTERNAL_324564d8_4_k_cu_fbb35037_92544cuda3std6ranges3__45__cpo9iter_moveE,@object
	.size		_ZN39_INTERNAL_324564d8_4_k_cu_fbb35037_92544cuda3std6ranges3__45__cpo9iter_moveE,(_ZN39_INTERNAL_324564d8_4_k_cu_fbb35037_92544cuda3std3__45__cpo5beginE - _ZN39_INTERNAL_324564d8_4_k_cu_fbb35037_92544cuda3std6ranges3__45__cpo9iter_moveE)
_ZN39_INTERNAL_324564d8_4_k_cu_fbb35037_92544cuda3std6ranges3__45__cpo9iter_moveE:
	.zero		1
	.type		_ZN39_INTERNAL_324564d8_4_k_cu_fbb35037_92544cuda3std3__45__cpo5beginE,@object
	.size		_ZN39_INTERNAL_324564d8_4_k_cu_fbb35037_92544cuda3std3__45__cpo5beginE,(_ZN39_INTERNAL_324564d8_4_k_cu_fbb35037_92544cuda3std3__441_GLOBAL__N__324564d8_4_k_cu_fbb35037_92546ignoreE - _ZN39_INTERNAL_324564d8_4_k_cu_fbb35037_92544cuda3std3__45__cpo5beginE)
_ZN39_INTERNAL_324564d8_4_k_cu_fbb35037_92544cuda3std3__45__cpo5beginE:
	.zero		1
	.type		_ZN39_INTERNAL_324564d8_4_k_cu_fbb35037_92544cuda3std3__441_GLOBAL__N__324564d8_4_k_cu_fbb35037_92546ignoreE,@object
	.size		_ZN39_INTERNAL_324564d8_4_k_cu_fbb35037_92544cuda3std3__441_GLOBAL__N__324564d8_4_k_cu_fbb35037_92546ignoreE,(_ZN39_INTERNAL_324564d8_4_k_cu_fbb35037_92544cute7productE - _ZN39_INTERNAL_324564d8_4_k_cu_fbb35037_92544cuda3std3__441_GLOBAL__N__324564d8_4_k_cu_fbb35037_92546ignoreE)
_ZN39_INTERNAL_324564d8_4_k_cu_fbb35037_92544cuda3std3__441_GLOBAL__N__324564d8_4_k_cu_fbb35037_92546ignoreE:
	.zero		1
	.type		_ZN39_INTERNAL_324564d8_4_k_cu_fbb35037_92544cute7productE,@object
	.size		_ZN39_INTERNAL_324564d8_4_k_cu_fbb35037_92544cute7productE,(_ZN39_INTERNAL_324564d8_4_k_cu_fbb35037_92544cuda3std3__45__cpo3endE - _ZN39_INTERNAL_324564d8_4_k_cu_fbb35037_92544cute7productE)
_ZN39_INTERNAL_324564d8_4_k_cu_fbb35037_92544cute7productE:
	.zero		1
	.type		_ZN39_INTERNAL_324564d8_4_k_cu_fbb35037_92544cuda3std3__45__cpo3endE,@object
	.size		_ZN39_INTERNAL_324564d8_4_k_cu_fbb35037_92544cuda3std3__45__cpo3endE,(_ZN39_INTERNAL_324564d8_4_k_cu_fbb35037_92544cuda3std3__419piecewise_constructE - _ZN39_INTERNAL_324564d8_4_k_cu_fbb35037_92544cuda3std3__45__cpo3endE)
_ZN39_INTERNAL_324564d8_4_k_cu_fbb35037_92544cuda3std3__45__cpo3endE:
	.zero		1
	.type		_ZN39_INTERNAL_324564d8_4_k_cu_fbb35037_92544cuda3std3__419piecewise_constructE,@object
	.size		_ZN39_INTERNAL_324564d8_4_k_cu_fbb35037_92544cuda3std3__419piecewise_constructE,(_ZN39_INTERNAL_324564d8_4_k_cu_fbb35037_92544cuda3std3__45__cpo4cendE - _ZN39_INTERNAL_324564d8_4_k_cu_fbb35037_92544cuda3std3__419piecewise_constructE)
_ZN39_INTERNAL_324564d8_4_k_cu_fbb35037_92544cuda3std3__419piecewise_constructE:
	.zero		1
	.type		_ZN39_INTERNAL_324564d8_4_k_cu_fbb35037_92544cuda3std3__45__cpo4cendE,@object
	.size		_ZN39_INTERNAL_324564d8_4_k_cu_fbb35037_92544cuda3std3__45__cpo4cendE,(_ZN39_INTERNAL_324564d8_4_k_cu_fbb35037_92544cuda3std6ranges3__45__cpo4swapE - _ZN39_INTERNAL_324564d8_4_k_cu_fbb35037_92544cuda3std3__45__cpo4cendE)
_ZN39_INTERNAL_324564d8_4_k_cu_fbb35037_92544cuda3std3__45__cpo4cendE:
	.zero		1
	.type		_ZN39_INTERNAL_324564d8_4_k_cu_fbb35037_92544cuda3std6ranges3__45__cpo4swapE,@object
	.size		_ZN39_INTERNAL_324564d8_4_k_cu_fbb35037_92544cuda3std6ranges3__45__cpo4swapE,(.L_10 - _ZN39_INTERNAL_324564d8_4_k_cu_fbb35037_92544cuda3std6ranges3__45__cpo4swapE)
_ZN39_INTERNAL_324564d8_4_k_cu_fbb35037_92544cuda3std6ranges3__45__cpo4swapE:
	.zero		1
.L_10:


//--------------------- .nv.constant0._ZN7cutlass13device_kernelINS_4gemm6kernel13GemmUniversalIN4cute5tupleIJiiiiEEENS1_10collective13CollectiveMmaINS1_35MainloopSm100TmaUmmaWarpSpecializedILi3ELi2ELi4ENS5_IJNS4_1CILi1EEENSA_ILi2EEESB_EEEEENS5_IJNSA_ILi64EEESF_NSA_ILi32EEEEEENS_10tfloat32_tENS5_IJlSB_lEEESI_SJ_NS4_8TiledMMAINS4_8MMA_AtomIJNS4_17SM100_MMA_TF32_SSISI_SI_fLi64ELi64ELNS4_4UMMA5MajorE0ELSO_0ELNSN_7ScaleInE0ELSP_0EEEEEENS4_6LayoutINS5_IJSB_SB_SB_EEENS5_IJNSA_ILi0EEESU_SU_EEEEENS5_IJNS4_10UnderscoreESX_SX_EEEEENS4_23SM90_TMA_LOAD_MULTICASTENS4_14ComposedLayoutINS4_7SwizzleILi3ELi4ELi3EEENS4_18smem_ptr_flag_bitsILi32EEENSS_INS5_IJNSA_ILi8EEESG_EEENS5_IJSG_SB_EEEEEEEvNS4_8identityENS4_13SM90_TMA_LOADES1A_vS1B_EENS_8epilogue10collective18CollectiveEpilogueINS1E_23Sm100TmaWarpSpecializedILi3ELi2ELi16ELb1ELb0EEEJSH_NS5_IJNSS_ISF_SB_EENSS_ISG_SB_EEEEESI_SJ_SI_SJ_NS1E_6fusion15FusionCallbacksIS1I_NS1M_17LinearCombinationISI_fSI_fLNS_15FloatRoundStyleE2EEESH_S1L_JEEENS4_5SM1004TMEM4LOAD26SM100_TMEM_LOAD_16dp128b8xES1C_S1A_NS4_17SM75_U32x4_LDSM_NENS4_14SM90_TMA_STOREES1A_NS4_17SM90_U32x4_STSM_NENS4_39AutoVectorizingCopyWithAssumedAlignmentILi128EEEEEEvvEEEEvNT_6ParamsE --------------------------
	.section	.nv.constant0._ZN7cutlass13device_kernelINS_4gemm6kernel13GemmUniversalIN4cute5tupleIJiiiiEEENS1_10collective13CollectiveMmaINS1_35MainloopSm100TmaUmmaWarpSpecializedILi3ELi2ELi4ENS5_IJNS4_1CILi1EEENSA_ILi2EEESB_EEEEENS5_IJNSA_ILi64EEESF_NSA_ILi32EEEEEENS_10tfloat32_tENS5_IJlSB_lEEESI_SJ_NS4_8TiledMMAINS4_8MMA_AtomIJNS4_17SM100_MMA_TF32_SSISI_SI_fLi64ELi64ELNS4_4UMMA5MajorE0ELSO_0ELNSN_7ScaleInE0ELSP_0EEEEEENS4_6LayoutINS5_IJSB_SB_SB_EEENS5_IJNSA_ILi0EEESU_SU_EEEEENS5_IJNS4_10UnderscoreESX_SX_EEEEENS4_23SM90_TMA_LOAD_MULTICASTENS4_14ComposedLayoutINS4_7SwizzleILi3ELi4ELi3EEENS4_18smem_ptr_flag_bitsILi32EEENSS_INS5_IJNSA_ILi8EEESG_EEENS5_IJSG_SB_EEEEEEEvNS4_8identityENS4_13SM90_TMA_LOADES1A_vS1B_EENS_8epilogue10collective18CollectiveEpilogueINS1E_23Sm100TmaWarpSpecializedILi3ELi2ELi16ELb1ELb0EEEJSH_NS5_IJNSS_ISF_SB_EENSS_ISG_SB_EEEEESI_SJ_SI_SJ_NS1E_6fusion15FusionCallbacksIS1I_NS1M_17LinearCombinationISI_fSI_fLNS_15FloatRoundStyleE2EEESH_S1L_JEEENS4_5SM1004TMEM4LOAD26SM100_TMEM_LOAD_16dp128b8xES1C_S1A_NS4_17SM75_U32x4_LDSM_NENS4_14SM90_TMA_STOREES1A_NS4_17SM90_U32x4_STSM_NENS4_39AutoVectorizingCopyWithAssumedAlignmentILi128EEEEEEvvEEEEvNT_6ParamsE,"a",@progbits
	.sectionflags	@""
	.align	4
.nv.constant0._ZN7cutlass13device_kernelINS_4gemm6kernel13GemmUniversalIN4cute5tupleIJiiiiEEENS1_10collective13CollectiveMmaINS1_35MainloopSm100TmaUmmaWarpSpecializedILi3ELi2ELi4ENS5_IJNS4_1CILi1EEENSA_ILi2EEESB_EEEEENS5_IJNSA_ILi64EEESF_NSA_ILi32EEEEEENS_10tfloat32_tENS5_IJlSB_lEEESI_SJ_NS4_8TiledMMAINS4_8MMA_AtomIJNS4_17SM100_MMA_TF32_SSISI_SI_fLi64ELi64ELNS4_4UMMA5MajorE0ELSO_0ELNSN_7ScaleInE0ELSP_0EEEEEENS4_6LayoutINS5_IJSB_SB_SB_EEENS5_IJNSA_ILi0EEESU_SU_EEEEENS5_IJNS4_10UnderscoreESX_SX_EEEEENS4_23SM90_TMA_LOAD_MULTICASTENS4_14ComposedLayoutINS4_7SwizzleILi3ELi4ELi3EEENS4_18smem_ptr_flag_bitsILi32EEENSS_INS5_IJNSA_ILi8EEESG_EEENS5_IJSG_SB_EEEEEEEvNS4_8identityENS4_13SM90_TMA_LOADES1A_vS1B_EENS_8epilogue10collective18CollectiveEpilogueINS1E_23Sm100TmaWarpSpecializedILi3ELi2ELi16ELb1ELb0EEEJSH_NS5_IJNSS_ISF_SB_EENSS_ISG_SB_EEEEESI_SJ_SI_SJ_NS1E_6fusion15FusionCallbacksIS1I_NS1M_17LinearCombinationISI_fSI_fLNS_15FloatRoundStyleE2EEESH_S1L_JEEENS4_5SM1004TMEM4LOAD26SM100_TMEM_LOAD_16dp128b8xES1C_S1A_NS4_17SM75_U32x4_LDSM_NENS4_14SM90_TMA_STOREES1A_NS4_17SM90_U32x4_STSM_NENS4_39AutoVectorizingCopyWithAssumedAlignmentILi128EEEEEEvvEEEEvNT_6ParamsE:
	.zero		2944


//--------------------- SYMBOLS --------------------------

	.type		.nv.reservedSmem.offset0,@object
	.size		.nv.reservedSmem.offset0,0x4
	.type		.nv.reservedSmem.cap,@object
	.size		.nv.reservedSmem.cap,0x4
	.type		__assertfail,@function
